	.target	sm_100a

	.elftype	@"ET_EXEC"


//--------------------- .note.nv.tkinfo           --------------------------
	.section	.note.nv.tkinfo,"",@"SHT_NOTE"
	.sectionflags	@"SHF_NOTE_NV_TKINFO"
	.tkinfo
        /*0018*/ 	.word	0x00000081
        /*0030*/ 	.string	""
        /*0030*/ 	.string	"ptxas-blackwell"
        /*0030*/ 	.string	"Cuda compilation tools, release 12.9, V12.9.86"
        /*0030*/ 	.string	"Build cuda_12.9.r12.9/compiler.36037853_0"
        /*0030*/ 	.string	"-v  -suppress-debug-info  -lineinfo  -arch sm_100a "



//--------------------- .note.nv.cuver            --------------------------
	.section	.note.nv.cuver,"",@"SHT_NOTE"
	.sectionflags	@"SHF_NOTE_NV_CUVER"
        /*0018*/ 	.short	0x0001
        /*001a*/ 	.short	0x0064
        /*001c*/ 	.short	0x0001
        /*001e*/ 	.short	0x0000
        /*0020*/ 	.short	0x0001
        /*0022*/ 	.short	0x0000


//--------------------- .nv.info                  --------------------------
	.section	.nv.info,"",@"SHT_CUDA_INFO"
	.align	4


	//----- nvinfo : EIATTR_REGCOUNT
	.align		4
        /*0000*/ 	.byte	0x04, 0x2f
        /*0002*/ 	.short	(.L_4 - .L_3)
	.align		4
.L_3:
        /*0004*/ 	.word	index@(gluon_tcgen05)
        /*0008*/ 	.word	0x00000087


	//----- nvinfo : EIATTR_FRAME_SIZE
	.align		4
.L_4:
        /*000c*/ 	.byte	0x04, 0x11
        /*000e*/ 	.short	(.L_6 - .L_5)
	.align		4
.L_5:
        /*0010*/ 	.word	index@($__internal_2_$__cuda_sm10x_tcgen05_guardrail_trap_unallocated_columns_being_dealloced)
        /*0014*/ 	.word	0x00000000


	//----- nvinfo : EIATTR_FRAME_SIZE
	.align		4
.L_6:
        /*0018*/ 	.byte	0x04, 0x11
        /*001a*/ 	.short	(.L_8 - .L_7)
	.align		4
.L_7:
        /*001c*/ 	.word	index@($__internal_1_$__cuda_sm10x_tcgen05_guardrail_trap_phase_invalid_during_alloc)
        /*0020*/ 	.word	0x00000000


	//----- nvinfo : EIATTR_FRAME_SIZE
	.align		4
.L_8:
        /*0024*/ 	.byte	0x04, 0x11
        /*0026*/ 	.short	(.L_10 - .L_9)
	.align		4
.L_9:
        /*0028*/ 	.word	index@($__internal_0_$__cuda_sm10x_tcgen05_guardrail_trap_col_being_dealloced_not_returned_by_alloc)
        /*002c*/ 	.word	0x00000000


	//----- nvinfo : EIATTR_FRAME_SIZE
	.align		4
.L_10:
        /*0030*/ 	.byte	0x04, 0x11
        /*0032*/ 	.short	(.L_12 - .L_11)
	.align		4
.L_11:
        /*0034*/ 	.word	index@(gluon_tcgen05)
        /*0038*/ 	.word	0x00000000


	//----- nvinfo : EIATTR_MIN_STACK_SIZE
	.align		4
.L_12:
        /*003c*/ 	.byte	0x04, 0x12
        /*003e*/ 	.short	(.L_14 - .L_13)
	.align		4
.L_13:
        /*0040*/ 	.word	index@(gluon_tcgen05)
        /*0044*/ 	.word	0x00000000
.L_14:


//--------------------- .nv.info.gluon_tcgen05    --------------------------
	.section	.nv.info.gluon_tcgen05,"",@"SHT_CUDA_INFO"
	.sectionflags	@""
	.align	4


	//----- nvinfo : EIATTR_CUDA_API_VERSION
	.align		4
        /*0000*/ 	.byte	0x04, 0x37
        /*0002*/ 	.short	(.L_16 - .L_15)
.L_15:
        /*0004*/ 	.word	0x00000081


	//----- nvinfo : EIATTR_KPARAM_INFO
	.align		4
.L_16:
        /*0008*/ 	.byte	0x04, 0x17
        /*000a*/ 	.short	(.L_18 - .L_17)
.L_17:
        /*000c*/ 	.word	0x00000000
        /*0010*/ 	.short	0x000a
        /*0012*/ 	.short	0x0048
        /*0014*/ 	.byte	0x00, 0xf4, 0x21, 0x00


	//----- nvinfo : EIATTR_KPARAM_INFO
	.align		4
.L_18:
        /*0018*/ 	.byte	0x04, 0x17
        /*001a*/ 	.short	(.L_20 - .L_19)
.L_19:
        /*001c*/ 	.word	0x00000000
        /*0020*/ 	.short	0x0009
        /*0022*/ 	.short	0x0040
        /*0024*/ 	.byte	0x00, 0xf4, 0x21, 0x00


	//----- nvinfo : EIATTR_KPARAM_INFO
	.align		4
.L_20:
        /*0028*/ 	.byte	0x04, 0x17
        /*002a*/ 	.short	(.L_22 - .L_21)
.L_21:
        /*002c*/ 	.word	0x00000000
        /*0030*/ 	.short	0x0008
        /*0032*/ 	.short	0x0038
        /*0034*/ 	.byte	0x00, 0xf0, 0x21, 0x00


	//----- nvinfo : EIATTR_KPARAM_INFO
	.align		4
.L_22:
        /*0038*/ 	.byte	0x04, 0x17
        /*003a*/ 	.short	(.L_24 - .L_23)
.L_23:
        /*003c*/ 	.word	0x00000000
        /*0040*/ 	.short	0x0007
        /*0042*/ 	.short	0x0030
        /*0044*/ 	.byte	0x00, 0xf0, 0x21, 0x00


	//----- nvinfo : EIATTR_KPARAM_INFO
	.align		4
.L_24:
        /*0048*/ 	.byte	0x04, 0x17
        /*004a*/ 	.short	(.L_26 - .L_25)
.L_25:
        /*004c*/ 	.word	0x00000000
        /*0050*/ 	.short	0x0006
        /*0052*/ 	.short	0x0028
        /*0054*/ 	.byte	0x00, 0xf0, 0x21, 0x00


	//----- nvinfo : EIATTR_KPARAM_INFO
	.align		4
.L_26:
        /*0058*/ 	.byte	0x04, 0x17
        /*005a*/ 	.short	(.L_28 - .L_27)
.L_27:
        /*005c*/ 	.word	0x00000000
        /*0060*/ 	.short	0x0005
        /*0062*/ 	.short	0x0020
        /*0064*/ 	.byte	0x00, 0xf0, 0x11, 0x00


	//----- nvinfo : EIATTR_KPARAM_INFO
	.align		4
.L_28:
        /*0068*/ 	.byte	0x04, 0x17
        /*006a*/ 	.short	(.L_30 - .L_29)
.L_29:
        /*006c*/ 	.word	0x00000000
        /*0070*/ 	.short	0x0004
        /*0072*/ 	.short	0x001c
        /*0074*/ 	.byte	0x00, 0xf0, 0x11, 0x00


	//----- nvinfo : EIATTR_KPARAM_INFO
	.align		4
.L_30:
        /*0078*/ 	.byte	0x04, 0x17
        /*007a*/ 	.short	(.L_32 - .L_31)
.L_31:
        /*007c*/ 	.word	0x00000000
        /*0080*/ 	.short	0x0003
        /*0082*/ 	.short	0x0018
        /*0084*/ 	.byte	0x00, 0xf0, 0x11, 0x00


	//----- nvinfo : EIATTR_KPARAM_INFO
	.align		4
.L_32:
        /*0088*/ 	.byte	0x04, 0x17
        /*008a*/ 	.short	(.L_34 - .L_33)
.L_33:
        /*008c*/ 	.word	0x00000000
        /*0090*/ 	.short	0x0002
        /*0092*/ 	.short	0x0010
        /*0094*/ 	.byte	0x00, 0xf4, 0x21, 0x00


	//----- nvinfo : EIATTR_KPARAM_INFO
	.align		4
.L_34:
        /*0098*/ 	.byte	0x04, 0x17
        /*009a*/ 	.short	(.L_36 - .L_35)
.L_35:
        /*009c*/ 	.word	0x00000000
        /*00a0*/ 	.short	0x0001
        /*00a2*/ 	.short	0x0008
        /*00a4*/ 	.byte	0x00, 0xf4, 0x21, 0x00


	//----- nvinfo : EIATTR_KPARAM_INFO
	.align		4
.L_36:
        /*00a8*/ 	.byte	0x04, 0x17
        /*00aa*/ 	.short	(.L_38 - .L_37)
.L_37:
        /*00ac*/ 	.word	0x00000000
        /*00b0*/ 	.short	0x0000
        /*00b2*/ 	.short	0x0000
        /*00b4*/ 	.byte	0x00, 0xf4, 0x21, 0x00


	//----- nvinfo : EIATTR_AT_ENTRY_FRAGMENTS
	.align		4
.L_38:
        /*00b8*/ 	.byte	0x04, 0x4f
        /*00ba*/ 	.short	(.L_40 - .L_39)


	//   ....[0]....
.L_39:
        /*00bc*/ 	.word	0x00000004


	//----- nvinfo : EIATTR_RESERVED_SMEM_USED
	.align		4
.L_40:
        /*00c0*/ 	.byte	0x01, 0x41
	.zero		2


	//----- nvinfo : EIATTR_SPARSE_MMA_MASK
	.align		4
        /*00c4*/ 	.byte	0x03, 0x50
        /*00c6*/ 	.short	0x0000


	//----- nvinfo : EIATTR_TCGEN05_1CTA_USED
	.align		4
        /*00c8*/ 	.byte	0x01, 0x51
	.zero		2


	//----- nvinfo : EIATTR_MAXREG_COUNT
	.align		4
        /*00cc*/ 	.byte	0x03, 0x1b
        /*00ce*/ 	.short	0x00ff


	//----- nvinfo : EIATTR_NUM_BARRIERS
	.align		4
        /*00d0*/ 	.byte	0x02, 0x4c
        /*00d2*/ 	.byte	0x01
	.zero		1


	//----- nvinfo : EIATTR_INT_WARP_WIDE_INSTR_OFFSETS
	.align		4
        /*00d4*/ 	.byte	0x04, 0x31
        /*00d6*/ 	.short	(.L_42 - .L_41)


	//   ....[0]....
.L_41:
        /*00d8*/ 	.word	0x00001750


	//   ....[1]....
        /*00dc*/ 	.word	0x00001770


	//   ....[2]....
        /*00e0*/ 	.word	0x000017f0


	//   ....[3]....
        /*00e4*/ 	.word	0x00001ae0


	//   ....[4]....
        /*00e8*/ 	.word	0x00001b30


	//   ....[5]....
        /*00ec*/ 	.word	0x00001b40


	//   ....[6]....
        /*00f0*/ 	.word	0x00001b70


	//   ....[7]....
        /*00f4*/ 	.word	0x00001f70


	//   ....[8]....
        /*00f8*/ 	.word	0x00001f80


	//   ....[9]....
        /*00fc*/ 	.word	0x000020f0


	//   ....[10]....
        /*0100*/ 	.word	0x00002150


	//   ....[11]....
        /*0104*/ 	.word	0x00002160


	//   ....[12]....
        /*0108*/ 	.word	0x000021a0


	//   ....[13]....
        /*010c*/ 	.word	0x00002660


	//   ....[14]....
        /*0110*/ 	.word	0x00002670


	//   ....[15]....
        /*0114*/ 	.word	0x00002980


	//   ....[16]....
        /*0118*/ 	.word	0x00002990


	//   ....[17]....
        /*011c*/ 	.word	0x00003100


	//   ....[18]....
        /*0120*/ 	.word	0x00003150


	//----- nvinfo : EIATTR_COOP_GROUP_MASK_REGIDS
	.align		4
.L_42:
        /*0124*/ 	.byte	0x04, 0x29
        /*0126*/ 	.short	(.L_44 - .L_43)


	//   ....[0]....
.L_43:
        /*0128*/ 	.word	0xffffffff


	//   ....[1]....
        /*012c*/ 	.word	0xffffffff


	//   ....[2]....
        /*0130*/ 	.word	0xffffffff


	//   ....[3]....
        /*0134*/ 	.word	0xffffffff


	//   ....[4]....
        /*0138*/ 	.word	0xffffffff


	//   ....[5]....
        /*013c*/ 	.word	0xffffffff


	//   ....[6]....
        /*0140*/ 	.word	0xffffffff


	//   ....[7]....
        /*0144*/ 	.word	0xffffffff


	//   ....[8]....
        /*0148*/ 	.word	0xffffffff


	//   ....[9]....
        /*014c*/ 	.word	0xffffffff


	//----- nvinfo : EIATTR_COOP_GROUP_INSTR_OFFSETS
	.align		4
.L_44:
        /*0150*/ 	.byte	0x04, 0x28
        /*0152*/ 	.short	(.L_46 - .L_45)


	//   ....[0]....
.L_45:
        /*0154*/ 	.word	0x00000050


	//   ....[1]....
        /*0158*/ 	.word	0x00000310


	//   ....[2]....
        /*015c*/ 	.word	0x00000500


	//   ....[3]....
        /*0160*/ 	.word	0x000009a0


	//   ....[4]....
        /*0164*/ 	.word	0x00000ae0


	//   ....[5]....
        /*0168*/ 	.word	0x00000fe0


	//   ....[6]....
        /*016c*/ 	.word	0x00001120


	//   ....[7]....
        /*0170*/ 	.word	0x00001610


	//   ....[8]....
        /*0174*/ 	.word	0x00002f90


	//   ....[9]....
        /*0178*/ 	.word	0x00003200


	//----- nvinfo : EIATTR_VRC_CTA_INIT_COUNT
	.align		4
.L_46:
        /*017c*/ 	.byte	0x02, 0x4a
        /*017e*/ 	.byte	0x80
	.zero		1


	//----- nvinfo : EIATTR_MBARRIER_INSTR_OFFSETS
	.align		4
        /*0180*/ 	.byte	0x04, 0x39
        /*0182*/ 	.short	(.L_48 - .L_47)


	//   ....[0]....
.L_47:
        /*0184*/ 	.word	0x00001810
        /*0188*/ 	.word	0x000000ff
        /*018c*/ 	.word	0x00030000
        /*0190*/ 	.short	0x0100
        /*0192*/ 	.byte	0x09
	.zero		1


	//   ....[1]....
        /*0194*/ 	.word	0x00001820
        /*0198*/ 	.word	0x000000ff
        /*019c*/ 	.word	0x00030020
        /*01a0*/ 	.short	0x0100
        /*01a2*/ 	.byte	0x09
	.zero		1


	//   ....[2]....
        /*01a4*/ 	.word	0x000018d0
        /*01a8*/ 	.word	0x000000ff
        /*01ac*/ 	.word	0x00030008
        /*01b0*/ 	.short	0x0100
        /*01b2*/ 	.byte	0x09
	.zero		1


	//   ....[3]....
        /*01b4*/ 	.word	0x000018e0
        /*01b8*/ 	.word	0x000000ff
        /*01bc*/ 	.word	0x00030028
        /*01c0*/ 	.short	0x0100
        /*01c2*/ 	.byte	0x09
	.zero		1


	//   ....[4]....
        /*01c4*/ 	.word	0x000019f0
        /*01c8*/ 	.word	0x000000ff
        /*01cc*/ 	.word	0x00030010
        /*01d0*/ 	.short	0x0100
        /*01d2*/ 	.byte	0x09
	.zero		1


	//   ....[5]....
        /*01d4*/ 	.word	0x00001a00
        /*01d8*/ 	.word	0x000000ff
        /*01dc*/ 	.word	0x00030030
        /*01e0*/ 	.short	0x0100
        /*01e2*/ 	.byte	0x09
	.zero		1


	//   ....[6]....
        /*01e4*/ 	.word	0x00001be0
        /*01e8*/ 	.word	0x000000ff
        /*01ec*/ 	.word	0x00030000
        /*01f0*/ 	.short	0x010a
        /*01f2*/ 	.byte	0x09
	.zero		1


	//   ....[7]....
        /*01f4*/ 	.word	0x00001fd0
        /*01f8*/ 	.word	0x000000ff
        /*01fc*/ 	.word	0x00030020
        /*0200*/ 	.short	0x010a
        /*0202*/ 	.byte	0x09
	.zero		1


	//   ....[8]....
        /*0204*/ 	.word	0x00002210
        /*0208*/ 	.word	0x000000ff
        /*020c*/ 	.word	0x00030000
        /*0210*/ 	.short	0x010a
        /*0212*/ 	.byte	0x2e
	.zero		1


	//   ....[9]....
        /*0214*/ 	.word	0x000026b0
        /*0218*/ 	.word	0x000000ff
        /*021c*/ 	.word	0x00030020
        /*0220*/ 	.short	0x010a
        /*0222*/ 	.byte	0x2e
	.zero		1


	//   ....[10]....
        /*0224*/ 	.word	0x00002780
        /*0228*/ 	.word	0x000000ff
        /*022c*/ 	.word	0x00030000
        /*0230*/ 	.short	0x0108
        /*0232*/ 	.byte	0x09
	.zero		1


	//   ....[11]....
        /*0234*/ 	.word	0x00002790
        /*0238*/ 	.word	0x000000ff
        /*023c*/ 	.word	0x00030020
        /*0240*/ 	.short	0x0108
        /*0242*/ 	.byte	0x09
	.zero		1


	//   ....[12]....
        /*0244*/ 	.word	0x000027e0
        /*0248*/ 	.word	0x000000ff
        /*024c*/ 	.word	0x00030008
        /*0250*/ 	.short	0x0108
        /*0252*/ 	.byte	0x09
	.zero		1


	//   ....[13]....
        /*0254*/ 	.word	0x000027f0
        /*0258*/ 	.word	0x000000ff
        /*025c*/ 	.word	0x00030028
        /*0260*/ 	.short	0x0108
        /*0262*/ 	.byte	0x09
	.zero		1


	//   ....[14]....
        /*0264*/ 	.word	0x00002840
        /*0268*/ 	.word	0x000000ff
        /*026c*/ 	.word	0x00030010
        /*0270*/ 	.short	0x0108
        /*0272*/ 	.byte	0x09
	.zero		1


	//   ....[15]....
        /*0274*/ 	.word	0x00002850
        /*0278*/ 	.word	0x000000ff
        /*027c*/ 	.word	0x00030030
        /*0280*/ 	.short	0x0108
        /*0282*/ 	.byte	0x09
	.zero		1


	//   ....[16]....
        /*0284*/ 	.word	0x00003220
        /*0288*/ 	.word	0x000000ff
        /*028c*/ 	.word	0x00030000
        /*0290*/ 	.short	0x010a
        /*0292*/ 	.byte	0x09
	.zero		1


	//   ....[17]....
        /*0294*/ 	.word	0x00003250
        /*0298*/ 	.word	0x000000ff
        /*029c*/ 	.word	0x00030020
        /*02a0*/ 	.short	0x010a
        /*02a2*/ 	.byte	0x09
	.zero		1


	//   ....[18]....
        /*02a4*/ 	.word	0x00003280
        /*02a8*/ 	.word	0x000000ff
        /*02ac*/ 	.word	0x00030000
        /*02b0*/ 	.short	0x010a
        /*02b2*/ 	.byte	0x2e
	.zero		1


	//   ....[19]....
        /*02b4*/ 	.word	0x000032b0
        /*02b8*/ 	.word	0x000000ff
        /*02bc*/ 	.word	0x00030020
        /*02c0*/ 	.short	0x010a
        /*02c2*/ 	.byte	0x2e
	.zero		1


	//----- nvinfo : EIATTR_NUM_MBARRIERS
	.align		4
.L_48:
        /*02c4*/ 	.byte	0x03, 0x38
        /*02c6*/ 	.short	0x0006


	//----- nvinfo : EIATTR_EXIT_INSTR_OFFSETS
	.align		4
        /*02c8*/ 	.byte	0x04, 0x1c
        /*02ca*/ 	.short	(.L_50 - .L_49)


	//   ....[0]....
.L_49:
        /*02cc*/ 	.word	0x00003210


	//----- nvinfo : EIATTR_REQNTID
	.align		4
.L_50:
        /*02d0*/ 	.byte	0x04, 0x10
        /*02d2*/ 	.short	(.L_52 - .L_51)
.L_51:
        /*02d4*/ 	.word	0x00000080
        /*02d8*/ 	.word	0x00000001
        /*02dc*/ 	.word	0x00000001


	//----- nvinfo : EIATTR_CRS_STACK_SIZE
	.align		4
.L_52:
        /*02e0*/ 	.byte	0x04, 0x1e
        /*02e2*/ 	.short	(.L_54 - .L_53)
.L_53:
        /*02e4*/ 	.word	0x00000000


	//----- nvinfo : EIATTR_CBANK_PARAM_SIZE
	.align		4
.L_54:
        /*02e8*/ 	.byte	0x03, 0x19
        /*02ea*/ 	.short	0x0050


	//----- nvinfo : EIATTR_PARAM_CBANK
	.align		4
        /*02ec*/ 	.byte	0x04, 0x0a
        /*02ee*/ 	.short	(.L_56 - .L_55)
	.align		4
.L_55:
        /*02f0*/ 	.word	index@(.nv.constant0.gluon_tcgen05)
        /*02f4*/ 	.short	0x0380
        /*02f6*/ 	.short	0x0050


	//----- nvinfo : EIATTR_SW_WAR
	.align		4
.L_56:
        /*02f8*/ 	.byte	0x04, 0x36
        /*02fa*/ 	.short	(.L_58 - .L_57)
.L_57:
        /*02fc*/ 	.word	0x00000008
.L_58:


//--------------------- .nv.compat                --------------------------
	.section	.nv.compat,"",@"SHT_CUDA_COMPAT_INFO"
	.align	4
        /*0000*/ 	.byte	0x02, 0x02, 0x02, 0x00, 0x02, 0x05, 0x05, 0x00, 0x02, 0x03, 0x03, 0x00, 0x02, 0x06, 0x01, 0x00


//--------------------- .nv.callgraph             --------------------------
	.section	.nv.callgraph,"",@"SHT_CUDA_CALLGRAPH"
	.align	4
	.sectionentsize	8
	.align		4
        /*0000*/ 	.word	0x00000000
	.align		4
        /*0004*/ 	.word	0xffffffff
	.align		4
        /*0008*/ 	.word	0x00000000
	.align		4
        /*000c*/ 	.word	0xfffffffe
	.align		4
        /*0010*/ 	.word	0x00000000
	.align		4
        /*0014*/ 	.word	0xfffffffd
	.align		4
        /*0018*/ 	.word	0x00000000
	.align		4
        /*001c*/ 	.word	0xfffffffc


//--------------------- .text.gluon_tcgen05       --------------------------
	.section	.text.gluon_tcgen05,"ax",@progbits
	.align	128
        .global         gluon_tcgen05
        .type           gluon_tcgen05,@function
        .size           gluon_tcgen05,(.L_x_81 - gluon_tcgen05)
        .other          gluon_tcgen05,@"STO_CUDA_ENTRY STV_DEFAULT"
gluon_tcgen05:
.text.gluon_tcgen05:
[----:B------:R-:W1:Y:S01]  /*0000*/  LDC R1, c[0x0][0x37c] ;  /* 0x0000df00ff017b82 */ /* 0x000e620000000800 */
[----:B------:R-:W2:Y:S02]  /*0010*/  S2R R0, SR_TID.X ;  /* 0x0000000000007919 */ /* 0x000ea40000002100 */
[----:B--2---:R-:W-:-:S13]  /*0020*/  ISETP.GE.U32.AND P2, PT, R0, 0x20, PT ;  /* 0x000000200000780c */ /* 0x004fda0003f46070 */
[----:B------:R-:W-:Y:S05]  /*0030*/  @P2 BRA `(.L_x_0) ;  /* 0x0000000000b82947 */ /* 0x000fea0003800000 */
[----:B------:R-:W2:Y:S01]  /*0040*/  S2UR UR6, SR_CgaCtaId ;  /* 0x00000000000679c3 */ /* 0x000ea20000008800 */
[----:B------:R-:W-:Y:S01]  /*0050*/  NOP ;  /* 0x0000000000007918 */ /* 0x000fe20000000000 */
[----:B------:R-:W-:Y:S02]  /*0060*/  UMOV UR4, 0x40 ;  /* 0x0000004000047882 */ /* 0x000fe40000000000 */
[----:B--2---:R-:W-:-:S09]  /*0070*/  ULEA UR4, UR6, UR4, 0x18 ;  /* 0x0000000406047291 */ /* 0x004fd2000f8ec0ff */
[----:B------:R-:W2:Y:S01]  /*0080*/  LDS.U8 R2, [UR4] ;  /* 0x00000004ff027984 */ /* 0x000ea20008000000 */
[----:B------:R-:W-:Y:S02]  /*0090*/  UMOV UR4, 0x400 ;  /* 0x0000040000047882 */ /* 0x000fe40000000000 */
[----:B------:R-:W-:Y:S01]  /*00a0*/  ULEA UR4, UR6, UR4, 0x18 ;  /* 0x0000000406047291 */ /* 0x000fe2000f8ec0ff */
[----:B--2---:R-:W-:-:S13]  /*00b0*/  ISETP.NE.AND P0, PT, R2, RZ, PT ;  /* 0x000000ff0200720c */ /* 0x004fda0003f05270 */
[----:B------:R-:W-:Y:S05]  /*00c0*/  @P0 BRA `(.L_x_1) ;  /* 0x00000000007c0947 */ /* 0x000fea0003800000 */
[----:B------:R-:W-:-:S13]  /*00d0*/  ELECT P0, URZ, PT ;  /* 0x0000000000ff782f */ /* 0x000fda0003800000 */
[----:B------:R-:W-:Y:S05]  /*00e0*/  @!P0 BRA `(.L_x_2) ;  /* 0x0000000000848947 */ /* 0x000fea0003800000 */
[----:B------:R-:W-:Y:S01]  /*00f0*/  UMOV UR5, 0x4 ;  /* 0x0000000400057882 */ /* 0x000fe20000000000 */
[----:B------:R-:W-:Y:S02]  /*0100*/  IMAD.MOV.U32 R5, RZ, RZ, 0x1 ;  /* 0x00000001ff057424 */ /* 0x000fe400078e00ff */
[----:B------:R-:W-:Y:S02]  /*0110*/  IMAD.MOV.U32 R3, RZ, RZ, 0xf ;  /* 0x0000000fff037424 */ /* 0x000fe400078e00ff */
[----:B------:R-:W-:Y:S04]  /*0120*/  DEPBAR.LE SB2, 0x36 ;  /* 0x0000ad800000791a */ /* 0x000fe80000000000 */
[----:B------:R-:W2:Y:S02]  /*0130*/  UTCATOMSWS.FIND_AND_SET.ALIGN UP0, UR5, UR5 ;  /* 0x00000005000575e3 */ /* 0x000ea40008000800 */
[----:B--2---:R-:W-:-:S04]  /*0140*/  PLOP3.LUT P0, PT, PT, PT, UP0, 0x80, 0x8 ;  /* 0x000000000008781c */ /* 0x004fc80003f0f008 */
[----:B------:R-:W-:-:S04]  /*0150*/  SEL R2, RZ, 0xffffffff, !P0 ;  /* 0xffffffffff027807 */ /* 0x000fc80004000000 */
[----:B------:R-:W-:Y:S01]  /*0160*/  ISETP.NE.AND P0, PT, R2, RZ, PT ;  /* 0x000000ff0200720c */ /* 0x000fe20003f05270 */
[----:B------:R-:W-:-:S12]  /*0170*/  IMAD.U32 R2, RZ, RZ, UR5 ;  /* 0x00000005ff027e24 */ /* 0x000fd8000f8e00ff */
[----:B------:R-:W-:Y:S05]  /*0180*/  @P0 BRA `(.L_x_3) ;  /* 0x0000000000240947 */ /* 0x000fea0003800000 */
.L_x_4:
[----:B------:R-:W-:Y:S05]  /*0190*/  NANOSLEEP 0x64 ;  /* 0x000000640000795d */ /* 0x000fea0003800000 */
[----:B------:R-:W-:-:S05]  /*01a0*/  UMOV UR5, 0x4 ;  /* 0x0000000400057882 */ /* 0x000fca0000000000 */
[----:B------:R-:W-:Y:S04]  /*01b0*/  DEPBAR.LE SB2, 0x36 ;  /* 0x0000ad800000791a */ /* 0x000fe80000000000 */
[----:B------:R-:W2:Y:S02]  /*01c0*/  UTCATOMSWS.FIND_AND_SET.ALIGN UP0, UR5, UR5 ;  /* 0x00000005000575e3 */ /* 0x000ea40008000800 */
[----:B--2---:R-:W-:-:S04]  /*01d0*/  PLOP3.LUT P0, PT, PT, PT, UP0, 0x80, 0x8 ;  /* 0x000000000008781c */ /* 0x004fc80003f0f008 */
[----:B------:R-:W-:-:S04]  /*01e0*/  SEL R2, RZ, 0xffffffff, !P0 ;  /* 0xffffffffff027807 */ /* 0x000fc80004000000 */
[----:B------:R-:W-:Y:S01]  /*01f0*/  ISETP.NE.AND P0, PT, R2, RZ, PT ;  /* 0x000000ff0200720c */ /* 0x000fe20003f05270 */
[----:B------:R-:W-:-:S12]  /*0200*/  IMAD.U32 R2, RZ, RZ, UR5 ;  /* 0x00000005ff027e24 */ /* 0x000fd8000f8e00ff */
[----:B------:R-:W-:Y:S05]  /*0210*/  @!P0 BRA `(.L_x_4) ;  /* 0xfffffffc00dc8947 */ /* 0x000fea000383ffff */
.L_x_3:
[C---:B------:R-:W-:Y:S01]  /*0220*/  VIADD R4, R2.reuse, 0x10 ;  /* 0x0000001002047836 */ /* 0x040fe20000000000 */
[----:B------:R-:W-:Y:S01]  /*0230*/  UMOV UR5, 0x50 ;  /* 0x0000005000057882 */ /* 0x000fe20000000000 */
[----:B------:R-:W-:Y:S01]  /*0240*/  SHF.L.U32 R3, R3, R2, RZ ;  /* 0x0000000203037219 */ /* 0x000fe200000006ff */
[----:B------:R-:W-:Y:S01]  /*0250*/  ULEA UR5, UR6, UR5, 0x18 ;  /* 0x0000000506057291 */ /* 0x000fe2000f8ec0ff */
[----:B------:R-:W-:Y:S01]  /*0260*/  IMAD.SHL.U32 R2, R2, 0x20, RZ ;  /* 0x0000002002027824 */ /* 0x000fe200078e00ff */
[----:B------:R-:W-:-:S04]  /*0270*/  SHF.L.U32 R4, R5, R4, RZ ;  /* 0x0000000405047219 */ /* 0x000fc800000006ff */
[----:B------:R-:W-:-:S05]  /*0280*/  LOP3.LUT R3, R4, R3, RZ, 0xfc, !PT ;  /* 0x0000000304037212 */ /* 0x000fca00078efcff */
[----:B------:R2:W-:Y:S04]  /*0290*/  ATOMS.OR RZ, [UR5], R3 ;  /* 0x00000003ffff798c */ /* 0x0005e8000b000005 */
[----:B------:R2:W-:Y:S01]  /*02a0*/  STS [UR4], R2 ;  /* 0x00000002ff007988 */ /* 0x0005e20008000804 */
[----:B------:R-:W-:Y:S05]  /*02b0*/  BRA `(.L_x_2) ;  /* 0x0000000000107947 */ /* 0x000fea0003800000 */
.L_x_1:
[----:B------:R-:W-:Y:S01]  /*02c0*/  IMAD.MOV.U32 R3, RZ, RZ, -0x1 ;  /* 0xffffffffff037424 */ /* 0x000fe200078e00ff */
[----:B------:R-:W-:-:S04]  /*02d0*/  MOV R2, 0x300 ;  /* 0x0000030000027802 */ /* 0x000fc80000000f00 */
[----:B------:R2:W-:Y:S03]  /*02e0*/  STS [UR4], R3 ;  /* 0x00000003ff007988 */ /* 0x0005e60008000804 */
[----:B-12---:R-:W-:Y:S05]  /*02f0*/  CALL.REL.NOINC `($__internal_1_$__cuda_sm10x_tcgen05_guardrail_trap_phase_invalid_during_alloc) ;  /* 0x0000003000047944 */ /* 0x006fea0003c00000 */
.L_x_2:
[----:B------:R-:W-:Y:S05]  /*0300*/  WARPSYNC.ALL ;  /* 0x0000000000007948 */ /* 0x000fea0003800000 */
[----:B------:R-:W-:Y:S01]  /*0310*/  NOP ;  /* 0x0000000000007918 */ /* 0x000fe20000000000 */
.L_x_0:
[----:B------:R-:W3:Y:S08]  /*0320*/  S2UR UR4, SR_CgaCtaId ;  /* 0x00000000000479c3 */ /* 0x000ef00000008800 */
[----:B------:R-:W-:Y:S01]  /*0330*/  BAR.SYNC.DEFER_BLOCKING 0x0 ;  /* 0x0000000000007b1d */ /* 0x000fe20000010000 */
[----:B------:R-:W-:-:S05]  /*0340*/  LOP3.LUT R132, R0, 0x7f, RZ, 0xc0, !PT ;  /* 0x0000007f00847812 */ /* 0x000fca00078ec0ff */
[----:B------:R-:W-:Y:S02]  /*0350*/  UMOV UR9, 0x400 ;  /* 0x0000040000097882 */ /* 0x000fe40000000000 */
[----:B------:R-:W4:Y:S08]  /*0360*/  LDC R4, c[0x0][0x398] ;  /* 0x0000e600ff047b82 */ /* 0x000f300000000800 */
[----:B------:R-:W5:Y:S01]  /*0370*/  LDC R12, c[0x0][0x3a0] ;  /* 0x0000e800ff0c7b82 */ /* 0x000f620000000800 */
[----:B---3--:R-:W-:-:S07]  /*0380*/  ULEA UR9, UR4, UR9, 0x18 ;  /* 0x0000000904097291 */ /* 0x008fce000f8ec0ff */
[----:B------:R-:W3:Y:S02]  /*0390*/  S2UR UR23, SR_CTAID.Y ;  /* 0x00000000001779c3 */ /* 0x000ee40000002600 */
[----:B--2---:R-:W2:Y:S06]  /*03a0*/  LDS R3, [UR9] ;  /* 0x00000009ff037984 */ /* 0x004eac0008000800 */
[----:B------:R-:W-:Y:S06]  /*03b0*/  BAR.SYNC.DEFER_BLOCKING 0x0 ;  /* 0x0000000000007b1d */ /* 0x000fec0000010000 */
[----:B------:R-:W-:Y:S05]  /*03c0*/  @P2 BRA `(.L_x_5) ;  /* 0x0000000000182947 */ /* 0x000fea0003800000 */
[----:B------:R-:W-:Y:S01]  /*03d0*/  ELECT P0, URZ, PT ;  /* 0x0000000000ff782f */ /* 0x000fe20003800000 */
[----:B------:R-:W-:Y:S01]  /*03e0*/  IMAD.MOV.U32 R2, RZ, RZ, 0x1 ;  /* 0x00000001ff027424 */ /* 0x000fe200078e00ff */
[----:B------:R-:W-:Y:S01]  /*03f0*/  UMOV UR5, 0x40 ;  /* 0x0000004000057882 */ /* 0x000fe20000000000 */
[----:B------:R-:W-:Y:S01]  /*0400*/  UVIRTCOUNT.DEALLOC.SMPOOL 0x80 ;  /* 0x000000800000784c */ /* 0x000fe20000000000 */
[----:B------:R-:W-:-:S09]  /*0410*/  ULEA UR5, UR4, UR5, 0x18 ;  /* 0x0000000504057291 */ /* 0x000fd2000f8ec0ff */
[----:B------:R5:W-:Y:S03]  /*0420*/  @P0 STS.U8 [UR5], R2 ;  /* 0x00000002ff000988 */ /* 0x000be60008000005 */
.L_x_5:
[----:B------:R-:W5:Y:S01]  /*0430*/  S2UR UR4, SR_CTAID.Z ;  /* 0x00000000000479c3 */ /* 0x000f620000002700 */
[----:B------:R-:W4:Y:S01]  /*0440*/  LDCU UR5, c[0x0][0x370] ;  /* 0x00006e00ff0577ac */ /* 0x000f220008000800 */
[----:B------:R-:W-:Y:S01]  /*0450*/  ISETP.GE.U32.AND P0, PT, R132, 0x20, PT ;  /* 0x000000208400780c */ /* 0x000fe20003f06070 */
[----:B----4-:R-:W-:Y:S01]  /*0460*/  VIADD R4, R4, 0xffffffff ;  /* 0xffffffff04047836 */ /* 0x010fe20000000000 */
[C---:B------:R-:W-:Y:S01]  /*0470*/  ISETP.NE.U32.AND P3, PT, R132.reuse, RZ, PT ;  /* 0x000000ff8400720c */ /* 0x040fe20003f65070 */
[----:B------:R-:W5:Y:S01]  /*0480*/  LDCU UR6, c[0x0][0x374] ;  /* 0x00006e80ff0677ac */ /* 0x000f620008000800 */
[----:B------:R-:W-:Y:S01]  /*0490*/  LEA R10, R132, UR9, 0x2 ;  /* 0x00000009840a7c11 */ /* 0x000fe2000f8e10ff */
[----:B-----5:R-:W-:Y:S01]  /*04a0*/  VIADD R11, R12, 0xffffffff ;  /* 0xffffffff0c0b7836 */ /* 0x020fe20000000000 */
[----:B------:R-:W4:Y:S01]  /*04b0*/  S2UR UR14, SR_CTAID.X ;  /* 0x00000000000e79c3 */ /* 0x000f220000002500 */
[----:B------:R-:W5:Y:S01]  /*04c0*/  LDCU.64 UR10, c[0x0][0x3c0] ;  /* 0x00007800ff0a77ac */ /* 0x000f620008000a00 */
[----:B--2---:R-:W-:Y:S01]  /*04d0*/  R2UR UR8, R3 ;  /* 0x00000000030872ca */ /* 0x004fe200000e0000 */
[----:B------:R-:W-:Y:S04]  /*04e0*/  BSSY.RECONVERGENT B0, `(.L_x_6) ;  /* 0x0000011000007945 */ /* 0x000fe80003800200 */
[----:B------:R2:W-:Y:S01]  /*04f0*/  @!P0 STS [R10], RZ ;  /* 0x000000ff0a008388 */ /* 0x0005e20000000800 */
[----:B------:R-:W-:-:S03]  /*0500*/  NOP ;  /* 0x0000000000007918 */ /* 0x000fc60000000000 */
[----:B------:R2:W-:Y:S01]  /*0510*/  @!P3 STS [UR9+0x24], R4 ;  /* 0x00002404ff00b988 */ /* 0x0005e20008000809 */
[----:B---3--:R-:W-:-:S03]  /*0520*/  UIMAD UR4, UR4, UR6, UR23 ;  /* 0x00000006040472a4 */ /* 0x008fc6000f8e0217 */
[----:B------:R2:W-:Y:S01]  /*0530*/  @!P3 STS [UR9+0x20], R11 ;  /* 0x0000200bff00b988 */ /* 0x0005e20008000809 */
[----:B----4-:R-:W-:-:S04]  /*0540*/  UIMAD UR4, UR4, UR5, UR14 ;  /* 0x00000005040472a4 */ /* 0x010fc8000f8e020e */
[----:B------:R-:W-:-:S04]  /*0550*/  UIMAD UR4, UR4, 0x180, URZ ;  /* 0x00000180040478a4 */ /* 0x000fc8000f8e02ff */
[----:B-----5:R-:W-:-:S04]  /*0560*/  UIADD3 UR6, UP0, UPT, UR4, UR10, URZ ;  /* 0x0000000a04067290 */ /* 0x020fc8000ff1e0ff */
[----:B------:R-:W-:Y:S01]  /*0570*/  ULEA.HI.X.SX32 UR7, UR4, UR11, 0x1, UP0 ;  /* 0x0000000b04077291 */ /* 0x000fe200080f0eff */
[----:B--2---:R-:W-:Y:S11]  /*0580*/  @P3 BRA `(.L_x_7) ;  /* 0x0000000000183947 */ /* 0x004ff60003800000 */
[----:B------:R-:W2:Y:S01]  /*0590*/  LDS R2, [UR9+0x8] ;  /* 0x00000809ff027984 */ /* 0x000ea20008000800 */
[----:B------:R-:W3:Y:S01]  /*05a0*/  LDC.64 R6, c[0x0][0x380] ;  /* 0x0000e000ff067b82 */ /* 0x000ee20000000a00 */
[----:B------:R-:W-:Y:S02]  /*05b0*/  IMAD.MOV.U32 R3, RZ, RZ, 0x70 ;  /* 0x00000070ff037424 */ /* 0x000fe400078e00ff */
[----:B---3--:R3:W-:Y:S03]  /*05c0*/  STS.64 [UR9], R6 ;  /* 0x00000006ff007988 */ /* 0x0087e60008000a09 */
[----:B--2---:R-:W-:-:S05]  /*05d0*/  LOP3.LUT R2, R2, 0x10, R3, 0xd8, !PT ;  /* 0x0000001002027812 */ /* 0x004fca00078ed803 */
[----:B------:R3:W-:Y:S02]  /*05e0*/  STS [UR9+0x8], R2 ;  /* 0x00000802ff007988 */ /* 0x0007e40008000809 */
.L_x_7:
[----:B------:R-:W-:Y:S05]  /*05f0*/  BSYNC.RECONVERGENT B0 ;  /* 0x0000000000007941 */ /* 0x000fea0003800200 */
.L_x_6:
[----:B------:R-:W-:Y:S04]  /*0600*/  BSSY.RECONVERGENT B0, `(.L_x_8) ;  /* 0x000000a000007945 */ /* 0x000fe80003800200 */
[----:B------:R-:W-:Y:S05]  /*0610*/  @P3 BRA `(.L_x_9) ;  /* 0x0000000000203947 */ /* 0x000fea0003800000 */
[----:B---3--:R-:W2:Y:S01]  /*0620*/  LDS R2, [UR9+0x34] ;  /* 0x00003409ff027984 */ /* 0x008ea20008000800 */
[----:B------:R-:W-:Y:S02]  /*0630*/  IMAD.MOV.U32 R3, RZ, RZ, 0x3f000000 ;  /* 0x3f000000ff037424 */ /* 0x000fe400078e00ff */
[----:B------:R-:W-:Y:S01]  /*0640*/  @!P3 IMAD.MOV.U32 R5, RZ, RZ, 0x7f ;  /* 0x0000007fff05b424 */ /* 0x000fe200078e00ff */
[----:B------:R-:W3:Y:S02]  /*0650*/  @!P3 LDS R6, [UR9+0x38] ;  /* 0x00003809ff06b984 */ /* 0x000ee40008000800 */
[----:B--2---:R-:W-:Y:S02]  /*0660*/  LOP3.LUT R2, R2, 0xff000000, R3, 0xb8, !PT ;  /* 0xff00000002027812 */ /* 0x004fe400078eb803 */
[----:B---3--:R-:W-:-:S03]  /*0670*/  @!P3 LOP3.LUT R3, R6, 0xff, R5, 0xb8, !PT ;  /* 0x000000ff0603b812 */ /* 0x008fc600078eb805 */
[----:B------:R2:W-:Y:S04]  /*0680*/  STS [UR9+0x34], R2 ;  /* 0x00003402ff007988 */ /* 0x0005e80008000809 */
[----:B------:R2:W-:Y:S02]  /*0690*/  @!P3 STS [UR9+0x38], R3 ;  /* 0x00003803ff00b988 */ /* 0x0005e40008000809 */
.L_x_9:
[----:B------:R-:W-:Y:S05]  /*06a0*/  BSYNC.RECONVERGENT B0 ;  /* 0x0000000000007941 */ /* 0x000fea0003800200 */
.L_x_8:
[----:B------:R-:W-:Y:S04]  /*06b0*/  BSSY.RECONVERGENT B0, `(.L_x_10) ;  /* 0x000000e000007945 */ /* 0x000fe80003800200 */
[----:B------:R-:W-:Y:S05]  /*06c0*/  @P3 BRA `(.L_x_11) ;  /* 0x0000000000303947 */ /* 0x000fea0003800000 */
[----:B--2---:R-:W2:Y:S01]  /*06d0*/  LDS R3, [UR9+0x34] ;  /* 0x00003409ff037984 */ /* 0x004ea20008000800 */
[----:B------:R-:W4:Y:S03]  /*06e0*/  LDC.64 R8, c[0x0][0x3a8] ;  /* 0x0000ea00ff087b82 */ /* 0x000f260000000a00 */
[----:B---3--:R-:W3:Y:S01]  /*06f0*/  LDS R2, [UR9+0x1c] ;  /* 0x00001c09ff027984 */ /* 0x008ee20008000800 */
[C---:B----4-:R-:W-:Y:S01]  /*0700*/  SHF.L.U64.HI R6, R8.reuse, 0x1, R9 ;  /* 0x0000000108067819 */ /* 0x050fe20000010209 */
[----:B------:R-:W-:-:S03]  /*0710*/  IMAD.SHL.U32 R5, R8, 0x2, RZ ;  /* 0x0000000208057824 */ /* 0x000fc600078e00ff */
[--C-:B------:R-:W-:Y:S02]  /*0720*/  SHF.R.U32.HI R7, RZ, 0x4, R6.reuse ;  /* 0x00000004ff077819 */ /* 0x100fe40000011606 */
[----:B------:R-:W-:-:S05]  /*0730*/  SHF.R.U64 R5, R5, 0x4, R6 ;  /* 0x0000000405057819 */ /* 0x000fca0000001206 */
[----:B------:R4:W-:Y:S01]  /*0740*/  STS [UR9+0xc], R5 ;  /* 0x00000c05ff007988 */ /* 0x0009e20008000809 */
[----:B--2---:R-:W-:Y:S02]  /*0750*/  LOP3.LUT R3, R3, 0x7, RZ, 0xb8, !PT ;  /* 0x0000000703037812 */ /* 0x004fe400078eb8ff */
[----:B---3--:R-:W-:-:S03]  /*0760*/  LOP3.LUT R2, R2, 0xf, R7, 0xb8, !PT ;  /* 0x0000000f02027812 */ /* 0x008fc600078eb807 */
[----:B------:R4:W-:Y:S04]  /*0770*/  STS [UR9+0x34], R3 ;  /* 0x00003403ff007988 */ /* 0x0009e80008000809 */
[----:B------:R4:W-:Y:S02]  /*0780*/  STS [UR9+0x1c], R2 ;  /* 0x00001c02ff007988 */ /* 0x0009e40008000809 */
.L_x_11:
[----:B------:R-:W-:Y:S05]  /*0790*/  BSYNC.RECONVERGENT B0 ;  /* 0x0000000000007941 */ /* 0x000fea0003800200 */
.L_x_10:
[----:B------:R-:W-:Y:S04]  /*07a0*/  BSSY.RECONVERGENT B1, `(.L_x_12) ;  /* 0x000001a000017945 */ /* 0x000fe80003800200 */
[----:B------:R-:W-:Y:S04]  /*07b0*/  BSSY.RELIABLE B0, `(.L_x_13) ;  /* 0x0000015000007945 */ /* 0x000fe80003800100 */
[----:B------:R-:W-:Y:S05]  /*07c0*/  @P3 BRA `(.L_x_14) ;  /* 0x0000000000203947 */ /* 0x000fea0003800000 */
[----:B--234-:R-:W2:Y:S02]  /*07d0*/  LDS R2, [UR9+0x34] ;  /* 0x00003409ff027984 */ /* 0x01cea40008000800 */
[----:B--2---:R-:W-:-:S05]  /*07e0*/  LOP3.LUT R2, R2, 0x38, RZ, 0xb8, !PT ;  /* 0x0000003802027812 */ /* 0x004fca00078eb8ff */
[----:B------:R2:W-:Y:S01]  /*07f0*/  STS [UR9+0x34], R2 ;  /* 0x00003402ff007988 */ /* 0x0005e20008000809 */
[----:B------:R-:W-:Y:S05]  /*0800*/  @P3 BRA `(.L_x_15) ;  /* 0x0000000000203947 */ /* 0x000fea0003800000 */
[----:B--2---:R-:W2:Y:S01]  /*0810*/  LDS R2, [UR9+0x8] ;  /* 0x00000809ff027984 */ /* 0x004ea20008000800 */
[----:B------:R-:W-:-:S05]  /*0820*/  IMAD.MOV.U32 R3, RZ, RZ, 0x780 ;  /* 0x00000780ff037424 */ /* 0x000fca00078e00ff */
[----:B--2---:R-:W-:-:S05]  /*0830*/  LOP3.LUT R2, R2, 0x300, R3, 0xd8, !PT ;  /* 0x0000030002027812 */ /* 0x004fca00078ed803 */
[----:B------:R5:W-:Y:S02]  /*0840*/  STS [UR9+0x8], R2 ;  /* 0x00000802ff007988 */ /* 0x000be40008000809 */
.L_x_14:
[----:B------:R-:W-:Y:S05]  /*0850*/  @P3 BRA `(.L_x_16) ;  /* 0x0000000000283947 */ /* 0x000fea0003800000 */
[----:B--2345:R-:W2:Y:S02]  /*0860*/  LDS R2, [UR9+0x8] ;  /* 0x00000809ff027984 */ /* 0x03cea40008000800 */
[----:B--2---:R-:W-:-:S05]  /*0870*/  LOP3.LUT R2, R2, 0x1800, RZ, 0xb8, !PT ;  /* 0x0000180002027812 */ /* 0x004fca00078eb8ff */
[----:B------:R3:W-:Y:S02]  /*0880*/  STS [UR9+0x8], R2 ;  /* 0x00000802ff007988 */ /* 0x0007e40008000809 */
.L_x_15:
[----:B------:R-:W-:Y:S05]  /*0890*/  @P3 BREAK.RELIABLE B0 ;  /* 0x0000000000003942 */ /* 0x000fea0003800100 */
[----:B------:R-:W-:Y:S05]  /*08a0*/  @P3 BRA `(.L_x_17) ;  /* 0x0000000000243947 */ /* 0x000fea0003800000 */
[----:B------:R-:W4:Y:S01]  /*08b0*/  LDS R3, [UR9+0x8] ;  /* 0x00000809ff037984 */ /* 0x000f220008000800 */
[----:B--23--:R-:W-:-:S05]  /*08c0*/  IMAD.MOV.U32 R2, RZ, RZ, 0x6000 ;  /* 0x00006000ff027424 */ /* 0x00cfca00078e00ff */
[----:B----4-:R-:W-:-:S04]  /*08d0*/  LOP3.LUT R2, R3, 0x6000, R2, 0xd8, !PT ;  /* 0x0000600003027812 */ /* 0x010fc800078ed802 */
[----:B------:R-:W-:-:S05]  /*08e0*/  LOP3.LUT R2, R2, 0x400000, RZ, 0xb8, !PT ;  /* 0x0040000002027812 */ /* 0x000fca00078eb8ff */
[----:B------:R2:W-:Y:S02]  /*08f0*/  STS [UR9+0x8], R2 ;  /* 0x00000802ff007988 */ /* 0x0005e40008000809 */
.L_x_16:
[----:B------:R-:W-:Y:S05]  /*0900*/  BSYNC.RELIABLE B0 ;  /* 0x0000000000007941 */ /* 0x000fea0003800100 */
.L_x_13:
[----:B--2345:R-:W2:Y:S02]  /*0910*/  @!P3 LDS R2, [UR9+0x8] ;  /* 0x00000809ff02b984 */ /* 0x03cea40008000800 */
[----:B--2---:R-:W-:-:S05]  /*0920*/  @!P3 LOP3.LUT R2, R2, 0x8000, RZ, 0xb8, !PT ;  /* 0x000080000202b812 */ /* 0x004fca00078eb8ff */
[----:B------:R4:W-:Y:S02]  /*0930*/  @!P3 STS [UR9+0x8], R2 ;  /* 0x00000802ff00b988 */ /* 0x0009e40008000809 */
.L_x_17:
[----:B------:R-:W-:Y:S05]  /*0940*/  BSYNC.RECONVERGENT B1 ;  /* 0x0000000000017941 */ /* 0x000fea0003800200 */
.L_x_12:
[----:B------:R-:W-:Y:S05]  /*0950*/  WARPSYNC.ALL ;  /* 0x0000000000007948 */ /* 0x000fea0003800000 */
[----:B------:R-:W-:Y:S01]  /*0960*/  NOP ;  /* 0x0000000000007918 */ /* 0x000fe20000000000 */
[----:B------:R-:W-:Y:S05]  /*0970*/  @P0 BRA `(.L_x_18) ;  /* 0x0000000000300947 */ /* 0x000fea0003800000 */
[----:B--234-:R-:W2:Y:S01]  /*0980*/  S2R R2, SR_LANEID ;  /* 0x0000000000027919 */ /* 0x01cea20000000000 */
[----:B------:R-:W-:Y:S05]  /*0990*/  WARPSYNC.ALL ;  /* 0x0000000000007948 */ /* 0x000fea0003800000 */
[----:B------:R-:W-:Y:S01]  /*09a0*/  NOP ;  /* 0x0000000000007918 */ /* 0x000fe20000000000 */
[----:B--2---:R-:W-:-:S05]  /*09b0*/  IMAD.SHL.U32 R5, R2, 0x4, RZ ;  /* 0x0000000402057824 */ /* 0x004fca00078e00ff */
[----:B------:R-:W2:Y:S01]  /*09c0*/  LDS R7, [R5+UR9] ;  /* 0x0000000905077984 */ /* 0x000ea20008000800 */
[----:B------:R-:W-:-:S05]  /*09d0*/  IADD3 R2, P1, PT, R5, UR6, RZ ;  /* 0x0000000605027c10 */ /* 0x000fca000ff3e0ff */
[----:B------:R-:W-:-:S05]  /*09e0*/  IMAD.X R3, RZ, RZ, UR7, P1 ;  /* 0x00000007ff037e24 */ /* 0x000fca00088e06ff */
[----:B--2---:R5:W2:Y:S01]  /*09f0*/  ATOMG.E.EXCH.STRONG.GPU PT, RZ, [R2], R7 ;  /* 0x0000000702ff73a8 */ /* 0x004aa200041ee100 */
[----:B------:R-:W-:-:S04]  /*0a00*/  DEPBAR {5,4,3,2,1,0} ;  /* 0x0000003f0000791a */ /* 0x000fc80000000000 */
[----:B------:R-:W3:Y:S02]  /*0a10*/  CCTL.E.C.LDCU.IV.DEEP [UR6] ;  /* 0x0000000006007540 */ /* 0x000ee40009c08000 */
[----:B---3--:R5:W-:Y:S01]  /*0a20*/  UTMACCTL.IV [UR6] ;  /* 0x00000000060079b9 */ /* 0x008be20008000000 */
[----:B------:R-:W-:Y:S01]  /*0a30*/  NOP ;  /* 0x0000000000007918 */ /* 0x000fe20000000000 */
.L_x_18:
[----:B------:R-:W-:Y:S05]  /*0a40*/  @P0 BRA `(.L_x_19) ;  /* 0x00000000000c0947 */ /* 0x000fea0003800000 */
[----:B------:R0:W-:Y:S01]  /*0a50*/  UTMACMDFLUSH ;  /* 0x00000000000079b7 */ /* 0x0001e20000000000 */
[----:B------:R-:W-:Y:S05]  /*0a60*/  @P0 BRA `(.L_x_19) ;  /* 0x0000000000040947 */ /* 0x000fea0003800000 */
[----:B------:R-:W-:-:S04]  /*0a70*/  DEPBAR.LE SB0, 0x0 ;  /* 0x000080000000791a */ /* 0x000fc80000000000 */
.L_x_19:
[----:B------:R-:W-:Y:S05]  /*0a80*/  WARPSYNC.ALL ;  /* 0x0000000000007948 */ /* 0x000fea0003800000 */
[----:B------:R-:W-:Y:S01]  /*0a90*/  NOP ;  /* 0x0000000000007918 */ /* 0x000fe20000000000 */
[----:B--2---:R-:W-:Y:S06]  /*0aa0*/  BAR.SYNC.DEFER_BLOCKING 0x0 ;  /* 0x0000000000007b1d */ /* 0x004fec0000010000 */
[----:B------:R-:W-:Y:S02]  /*0ab0*/  BSSY.RECONVERGENT B1, `(.L_x_20) ;  /* 0x000000b000017945 */ /* 0x000fe40003800200 */
[----:B------:R-:W-:Y:S06]  /*0ac0*/  BAR.SYNC.DEFER_BLOCKING 0x0 ;  /* 0x0000000000007b1d */ /* 0x000fec0000010000 */
[----:B------:R2:W-:Y:S01]  /*0ad0*/  @!P0 STS [R10], RZ ;  /* 0x000000ff0a008388 */ /* 0x0005e20000000800 */
[----:B------:R-:W-:Y:S01]  /*0ae0*/  NOP ;  /* 0x0000000000007918 */ /* 0x000fe20000000000 */
[----:B------:R-:W-:Y:S05]  /*0af0*/  @P3 BRA `(.L_x_21) ;  /* 0x0000000000183947 */ /* 0x000fea0003800000 */
[----:B---345:R-:W3:Y:S01]  /*0b00*/  LDS R2, [UR9+0x8] ;  /* 0x00000809ff027984 */ /* 0x038ee20008000800 */
[----:B------:R-:W4:Y:S01]  /*0b10*/  LDC.64 R6, c[0x0][0x388] ;  /* 0x0000e200ff067b82 */ /* 0x000f220000000a00 */
[----:B------:R-:W-:Y:S02]  /*0b20*/  IMAD.MOV.U32 R3, RZ, RZ, 0x70 ;  /* 0x00000070ff037424 */ /* 0x000fe400078e00ff */
[----:B----4-:R4:W-:Y:S03]  /*0b30*/  STS.64 [UR9], R6 ;  /* 0x00000006ff007988 */ /* 0x0109e60008000a09 */
[----:B---3--:R-:W-:-:S05]  /*0b40*/  LOP3.LUT R2, R2, 0x10, R3, 0xd8, !PT ;  /* 0x0000001002027812 */ /* 0x008fca00078ed803 */
[----:B------:R4:W-:Y:S02]  /*0b50*/  STS [UR9+0x8], R2 ;  /* 0x00000802ff007988 */ /* 0x0009e40008000809 */
.L_x_21:
[----:B-----5:R-:W-:Y:S05]  /*0b60*/  BSYNC.RECONVERGENT B1 ;  /* 0x0000000000017941 */ /* 0x020fea0003800200 */
.L_x_20:
[----:B------:R-:W-:Y:S04]  /*0b70*/  BSSY.RECONVERGENT B2, `(.L_x_22) ;  /* 0x000000f000027945 */ /* 0x000fe80003800200 */
[----:B------:R-:W-:Y:S04]  /*0b80*/  BSSY.RELIABLE B1, `(.L_x_23) ;  /* 0x000000c000017945 */ /* 0x000fe80003800100 */
[----:B------:R-:W-:Y:S05]  /*0b90*/  @P3 BRA `(.L_x_24) ;  /* 0x0000000000283947 */ /* 0x000fea0003800000 */
[----:B---34-:R-:W3:Y:S01]  /*0ba0*/  LDS R2, [UR9+0x34] ;  /* 0x00003409ff027984 */ /* 0x018ee20008000800 */
[----:B------:R-:W-:Y:S01]  /*0bb0*/  IMAD.MOV.U32 R3, RZ, RZ, 0x3f000000 ;  /* 0x3f000000ff037424 */ /* 0x000fe200078e00ff */
[----:B------:R-:W-:Y:S05]  /*0bc0*/  @P3 BREAK.RELIABLE B1 ;  /* 0x0000000000013942 */ /* 0x000fea0003800100 */
[----:B---3--:R-:W-:-:S05]  /*0bd0*/  LOP3.LUT R2, R2, 0xff000000, R3, 0xb8, !PT ;  /* 0xff00000002027812 */ /* 0x008fca00078eb803 */
[----:B------:R3:W-:Y:S01]  /*0be0*/  STS [UR9+0x34], R2 ;  /* 0x00003402ff007988 */ /* 0x0007e20008000809 */
[----:B------:R-:W-:Y:S05]  /*0bf0*/  @P3 BRA `(.L_x_25) ;  /* 0x0000000000183947 */ /* 0x000fea0003800000 */
[----:B---3--:R-:W3:Y:S01]  /*0c00*/  LDS R2, [UR9+0x38] ;  /* 0x00003809ff027984 */ /* 0x008ee20008000800 */
[----:B------:R-:W-:-:S05]  /*0c10*/  IMAD.MOV.U32 R3, RZ, RZ, 0x7f ;  /* 0x0000007fff037424 */ /* 0x000fca00078e00ff */
[----:B---3--:R-:W-:-:S05]  /*0c20*/  LOP3.LUT R2, R2, 0xff, R3, 0xb8, !PT ;  /* 0x000000ff02027812 */ /* 0x008fca00078eb803 */
[----:B------:R5:W-:Y:S02]  /*0c30*/  STS [UR9+0x38], R2 ;  /* 0x00003802ff007988 */ /* 0x000be40008000809 */
.L_x_24:
[----:B------:R-:W-:Y:S05]  /*0c40*/  BSYNC.RELIABLE B1 ;  /* 0x0000000000017941 */ /* 0x000fea0003800100 */
.L_x_23:
[----:B------:R2:W-:Y:S02]  /*0c50*/  @!P3 STS [UR9+0x20], R11 ;  /* 0x0000200bff00b988 */ /* 0x0005e40008000809 */
.L_x_25:
[----:B------:R-:W-:Y:S05]  /*0c60*/  BSYNC.RECONVERGENT B2 ;  /* 0x0000000000027941 */ /* 0x000fea0003800200 */
.L_x_22:
[----:B------:R-:W-:Y:S05]  /*0c70*/  WARPSYNC.ALL ;  /* 0x0000000000007948 */ /* 0x000fea0003800000 */
[----:B------:R-:W-:Y:S01]  /*0c80*/  NOP ;  /* 0x0000000000007918 */ /* 0x000fe20000000000 */
[----:B------:R-:W2:Y:S01]  /*0c90*/  LDC R5, c[0x0][0x39c] ;  /* 0x0000e700ff057b82 */ /* 0x000ea20000000800 */
[----:B------:R-:W-:Y:S01]  /*0ca0*/  BSSY.RECONVERGENT B2, `(.L_x_26) ;  /* 0x0000010000027945 */ /* 0x000fe20003800200 */
[----:B--2---:R-:W-:-:S05]  /*0cb0*/  VIADD R5, R5, 0xffffffff ;  /* 0xffffffff05057836 */ /* 0x004fca0000000000 */
[----:B------:R2:W-:Y:S01]  /*0cc0*/  @!P3 STS [UR9+0x24], R5 ;  /* 0x00002405ff00b988 */ /* 0x0005e20008000809 */
[----:B------:R-:W-:Y:S05]  /*0cd0*/  @P3 BRA `(.L_x_27) ;  /* 0x0000000000303947 */ /* 0x000fea0003800000 */
[----:B------:R-:W2:Y:S01]  /*0ce0*/  LDS R3, [UR9+0x34] ;  /* 0x00003409ff037984 */ /* 0x000ea20008000800 */
[----:B----4-:R-:W4:Y:S03]  /*0cf0*/  LDC.64 R6, c[0x0][0x3b0] ;  /* 0x0000ec00ff067b82 */ /* 0x010f260000000a00 */
[----:B---3-5:R-:W3:Y:S01]  /*0d00*/  LDS R2, [UR9+0x1c] ;  /* 0x00001c09ff027984 */ /* 0x028ee20008000800 */
        /* <DEDUP_REMOVED lines=9> */
.L_x_27:
[----:B------:R-:W-:Y:S05]  /*0da0*/  BSYNC.RECONVERGENT B2 ;  /* 0x0000000000027941 */ /* 0x000fea0003800200 */
.L_x_26:
[----:B------:R-:W-:Y:S04]  /*0db0*/  BSSY.RECONVERGENT B3, `(.L_x_28) ;  /* 0x000001a000037945 */ /* 0x000fe80003800200 */
[----:B------:R-:W-:Y:S04]  /*0dc0*/  BSSY.RELIABLE B2, `(.L_x_29) ;  /* 0x0000015000027945 */ /* 0x000fe80003800100 */
[----:B------:R-:W-:Y:S05]  /*0dd0*/  @P3 BRA `(.L_x_30) ;  /* 0x0000000000203947 */ /* 0x000fea0003800000 */
[----:B---345:R-:W3:Y:S02]  /*0de0*/  LDS R2, [UR9+0x34] ;  /* 0x00003409ff027984 */ /* 0x038ee40008000800 */
[----:B---3--:R-:W-:-:S05]  /*0df0*/  LOP3.LUT R2, R2, 0x38, RZ, 0xb8, !PT ;  /* 0x0000003802027812 */ /* 0x008fca00078eb8ff */
[----:B------:R3:W-:Y:S01]  /*0e00*/  STS [UR9+0x34], R2 ;  /* 0x00003402ff007988 */ /* 0x0007e20008000809 */
[----:B------:R-:W-:Y:S05]  /*0e10*/  @P3 BRA `(.L_x_31) ;  /* 0x0000000000203947 */ /* 0x000fea0003800000 */
[----:B---3--:R-:W3:Y:S01]  /*0e20*/  LDS R2, [UR9+0x8] ;  /* 0x00000809ff027984 */ /* 0x008ee20008000800 */
[----:B------:R-:W-:-:S05]  /*0e30*/  IMAD.MOV.U32 R3, RZ, RZ, 0x780 ;  /* 0x00000780ff037424 */ /* 0x000fca00078e00ff */
[----:B---3--:R-:W-:-:S05]  /*0e40*/  LOP3.LUT R2, R2, 0x300, R3, 0xd8, !PT ;  /* 0x0000030002027812 */ /* 0x008fca00078ed803 */
[----:B------:R3:W-:Y:S02]  /*0e50*/  STS [UR9+0x8], R2 ;  /* 0x00000802ff007988 */ /* 0x0007e40008000809 */
.L_x_30:
[----:B------:R-:W-:Y:S05]  /*0e60*/  @P3 BRA `(.L_x_32) ;  /* 0x0000000000283947 */ /* 0x000fea0003800000 */
[----:B---345:R-:W3:Y:S02]  /*0e70*/  LDS R2, [UR9+0x8] ;  /* 0x00000809ff027984 */ /* 0x038ee40008000800 */
[----:B---3--:R-:W-:-:S05]  /*0e80*/  LOP3.LUT R2, R2, 0x1800, RZ, 0xb8, !PT ;  /* 0x0000180002027812 */ /* 0x008fca00078eb8ff */
[----:B------:R4:W-:Y:S02]  /*0e90*/  STS [UR9+0x8], R2 ;  /* 0x00000802ff007988 */ /* 0x0009e40008000809 */
.L_x_31:
[----:B------:R-:W-:Y:S05]  /*0ea0*/  @P3 BREAK.RELIABLE B2 ;  /* 0x0000000000023942 */ /* 0x000fea0003800100 */
[----:B------:R-:W-:Y:S05]  /*0eb0*/  @P3 BRA `(.L_x_33) ;  /* 0x0000000000243947 */ /* 0x000fea0003800000 */
[----:B---34-:R-:W3:Y:S01]  /*0ec0*/  LDS R2, [UR9+0x8] ;  /* 0x00000809ff027984 */ /* 0x018ee20008000800 */
[----:B------:R-:W-:-:S05]  /*0ed0*/  IMAD.MOV.U32 R3, RZ, RZ, 0x6000 ;  /* 0x00006000ff037424 */ /* 0x000fca00078e00ff */
[----:B---3--:R-:W-:-:S04]  /*0ee0*/  LOP3.LUT R2, R2, 0x6000, R3, 0xd8, !PT ;  /* 0x0000600002027812 */ /* 0x008fc800078ed803 */
[----:B------:R-:W-:-:S05]  /*0ef0*/  LOP3.LUT R2, R2, 0x400000, RZ, 0xb8, !PT ;  /* 0x0040000002027812 */ /* 0x000fca00078eb8ff */
[----:B------:R3:W-:Y:S02]  /*0f00*/  STS [UR9+0x8], R2 ;  /* 0x00000802ff007988 */ /* 0x0007e40008000809 */
.L_x_32:
[----:B------:R-:W-:Y:S05]  /*0f10*/  BSYNC.RELIABLE B2 ;  /* 0x0000000000027941 */ /* 0x000fea0003800100 */
.L_x_29:
[----:B---345:R-:W3:Y:S02]  /*0f20*/  @!P3 LDS R2, [UR9+0x8] ;  /* 0x00000809ff02b984 */ /* 0x038ee40008000800 */
[----:B---3--:R-:W-:-:S05]  /*0f30*/  @!P3 LOP3.LUT R2, R2, 0x8000, RZ, 0xb8, !PT ;  /* 0x000080000202b812 */ /* 0x008fca00078eb8ff */
[----:B------:R5:W-:Y:S02]  /*0f40*/  @!P3 STS [UR9+0x8], R2 ;  /* 0x00000802ff00b988 */ /* 0x000be40008000809 */
.L_x_33:
[----:B------:R-:W-:Y:S05]  /*0f50*/  BSYNC.RECONVERGENT B3 ;  /* 0x0000000000037941 */ /* 0x000fea0003800200 */
.L_x_28:
[----:B------:R-:W-:Y:S05]  /*0f60*/  WARPSYNC.ALL ;  /* 0x0000000000007948 */ /* 0x000fea0003800000 */
[----:B------:R-:W-:Y:S01]  /*0f70*/  NOP ;  /* 0x0000000000007918 */ /* 0x000fe20000000000 */
[----:B------:R-:W-:-:S04]  /*0f80*/  UIADD3 UR5, UPT, UPT, UR4, 0x80, URZ ;  /* 0x0000008004057890 */ /* 0x000fc8000fffe0ff */
[----:B------:R-:W-:-:S04]  /*0f90*/  UIADD3 UR42, UP0, UPT, UR5, UR10, URZ ;  /* 0x0000000a052a7290 */ /* 0x000fc8000ff1e0ff */
[----:B------:R-:W-:Y:S01]  /*0fa0*/  ULEA.HI.X.SX32 UR43, UR5, UR11, 0x1, UP0 ;  /* 0x0000000b052b7291 */ /* 0x000fe200080f0eff */
[----:B------:R-:W-:Y:S11]  /*0fb0*/  @P0 BRA `(.L_x_34) ;  /* 0x0000000000300947 */ /* 0x000ff60003800000 */
[----:B---345:R-:W3:Y:S01]  /*0fc0*/  S2R R2, SR_LANEID ;  /* 0x0000000000027919 */ /* 0x038ee20000000000 */
[----:B------:R-:W-:Y:S05]  /*0fd0*/  WARPSYNC.ALL ;  /* 0x0000000000007948 */ /* 0x000fea0003800000 */
[----:B------:R-:W-:Y:S01]  /*0fe0*/  NOP ;  /* 0x0000000000007918 */ /* 0x000fe20000000000 */
[----:B---3--:R-:W-:-:S05]  /*0ff0*/  IMAD.SHL.U32 R6, R2, 0x4, RZ ;  /* 0x0000000402067824 */ /* 0x008fca00078e00ff */
[----:B------:R-:W3:Y:S01]  /*1000*/  LDS R7, [R6+UR9] ;  /* 0x0000000906077984 */ /* 0x000ee20008000800 */
[----:B------:R-:W-:-:S05]  /*1010*/  IADD3 R2, P1, PT, R6, UR42, RZ ;  /* 0x0000002a06027c10 */ /* 0x000fca000ff3e0ff */
[----:B------:R-:W-:-:S05]  /*1020*/  IMAD.X R3, RZ, RZ, UR43, P1 ;  /* 0x0000002bff037e24 */ /* 0x000fca00088e06ff */
[----:B---3--:R3:W4:Y:S01]  /*1030*/  ATOMG.E.EXCH.STRONG.GPU PT, RZ, [R2], R7 ;  /* 0x0000000702ff73a8 */ /* 0x00872200041ee100 */
[----:B------:R-:W-:-:S04]  /*1040*/  DEPBAR {5,4,3,2,1,0} ;  /* 0x0000003f0000791a */ /* 0x000fc80000000000 */
[----:B------:R-:W5:Y:S02]  /*1050*/  CCTL.E.C.LDCU.IV.DEEP [UR42] ;  /* 0x000000002a007540 */ /* 0x000f640009c08000 */
[----:B-----5:R3:W-:Y:S01]  /*1060*/  UTMACCTL.IV [UR42] ;  /* 0x000000002a0079b9 */ /* 0x0207e20008000000 */
[----:B------:R-:W-:Y:S01]  /*1070*/  NOP ;  /* 0x0000000000007918 */ /* 0x000fe20000000000 */
.L_x_34:
[----:B------:R-:W-:Y:S05]  /*1080*/  @P0 BRA `(.L_x_35) ;  /* 0x00000000000c0947 */ /* 0x000fea0003800000 */
[----:B------:R0:W-:Y:S01]  /*1090*/  UTMACMDFLUSH ;  /* 0x00000000000079b7 */ /* 0x0001e20000000000 */
[----:B------:R-:W-:Y:S05]  /*10a0*/  @P0 BRA `(.L_x_35) ;  /* 0x0000000000040947 */ /* 0x000fea0003800000 */
[----:B------:R-:W-:-:S04]  /*10b0*/  DEPBAR.LE SB0, 0x0 ;  /* 0x000080000000791a */ /* 0x000fc80000000000 */
.L_x_35:
[----:B------:R-:W-:Y:S05]  /*10c0*/  WARPSYNC.ALL ;  /* 0x0000000000007948 */ /* 0x000fea0003800000 */
[----:B------:R-:W-:Y:S01]  /*10d0*/  NOP ;  /* 0x0000000000007918 */ /* 0x000fe20000000000 */
[----:B----4-:R-:W-:Y:S06]  /*10e0*/  BAR.SYNC.DEFER_BLOCKING 0x0 ;  /* 0x0000000000007b1d */ /* 0x010fec0000010000 */
[----:B------:R-:W-:Y:S02]  /*10f0*/  BSSY.RECONVERGENT B3, `(.L_x_36) ;  /* 0x000000b000037945 */ /* 0x000fe40003800200 */
[----:B------:R-:W-:Y:S06]  /*1100*/  BAR.SYNC.DEFER_BLOCKING 0x0 ;  /* 0x0000000000007b1d */ /* 0x000fec0000010000 */
[----:B------:R4:W-:Y:S01]  /*1110*/  @!P0 STS [R10], RZ ;  /* 0x000000ff0a008388 */ /* 0x0009e20000000800 */
[----:B------:R-:W-:Y:S01]  /*1120*/  NOP ;  /* 0x0000000000007918 */ /* 0x000fe20000000000 */
[----:B------:R-:W-:Y:S05]  /*1130*/  @P3 BRA `(.L_x_37) ;  /* 0x0000000000183947 */ /* 0x000fea0003800000 */
[----:B---3-5:R-:W3:Y:S01]  /*1140*/  LDS R2, [UR9+0x8] ;  /* 0x00000809ff027984 */ /* 0x028ee20008000800 */
[----:B------:R-:W5:Y:S01]  /*1150*/  LDC.64 R6, c[0x0][0x390] ;  /* 0x0000e400ff067b82 */ /* 0x000f620000000a00 */
[----:B------:R-:W-:Y:S02]  /*1160*/  IMAD.MOV.U32 R3, RZ, RZ, 0x70 ;  /* 0x00000070ff037424 */ /* 0x000fe400078e00ff */
[----:B-----5:R5:W-:Y:S03]  /*1170*/  STS.64 [UR9], R6 ;  /* 0x00000006ff007988 */ /* 0x020be60008000a09 */
[----:B---3--:R-:W-:-:S05]  /*1180*/  LOP3.LUT R2, R2, 0x10, R3, 0xd8, !PT ;  /* 0x0000001002027812 */ /* 0x008fca00078ed803 */
[----:B------:R5:W-:Y:S02]  /*1190*/  STS [UR9+0x8], R2 ;  /* 0x00000802ff007988 */ /* 0x000be40008000809 */
.L_x_37:
[----:B---3--:R-:W-:Y:S05]  /*11a0*/  BSYNC.RECONVERGENT B3 ;  /* 0x0000000000037941 */ /* 0x008fea0003800200 */
.L_x_36:
[----:B------:R-:W-:Y:S04]  /*11b0*/  BSSY.RECONVERGENT B4, `(.L_x_38) ;  /* 0x0000011000047945 */ /* 0x000fe80003800200 */
[----:B------:R-:W-:Y:S04]  /*11c0*/  BSSY.RELIABLE B3, `(.L_x_39) ;  /* 0x000000e000037945 */ /* 0x000fe80003800100 */
[----:B------:R-:W-:Y:S05]  /*11d0*/  @P3 BRA `(.L_x_40) ;  /* 0x0000000000243947 */ /* 0x000fea0003800000 */
[----:B-----5:R-:W3:Y:S01]  /*11e0*/  LDS R2, [UR9+0x34] ;  /* 0x00003409ff027984 */ /* 0x020ee20008000800 */
[----:B------:R-:W-:-:S05]  /*11f0*/  IMAD.MOV.U32 R3, RZ, RZ, 0x3f000000 ;  /* 0x3f000000ff037424 */ /* 0x000fca00078e00ff */
[----:B---3--:R-:W-:-:S05]  /*1200*/  LOP3.LUT R2, R2, 0xff000000, R3, 0xb8, !PT ;  /* 0xff00000002027812 */ /* 0x008fca00078eb803 */
[----:B------:R3:W-:Y:S01]  /*1210*/  STS [UR9+0x34], R2 ;  /* 0x00003402ff007988 */ /* 0x0007e20008000809 */
[----:B------:R-:W-:Y:S05]  /*1220*/  @P3 BRA `(.L_x_41) ;  /* 0x00000000001c3947 */ /* 0x000fea0003800000 */
[----:B---3--:R-:W3:Y:S01]  /*1230*/  LDS R2, [UR9+0x38] ;  /* 0x00003809ff027984 */ /* 0x008ee20008000800 */
[----:B------:R-:W-:-:S05]  /*1240*/  IMAD.MOV.U32 R3, RZ, RZ, 0x7f ;  /* 0x0000007fff037424 */ /* 0x000fca00078e00ff */
[----:B---3--:R-:W-:-:S05]  /*1250*/  LOP3.LUT R2, R2, 0xff, R3, 0xb8, !PT ;  /* 0x000000ff02027812 */ /* 0x008fca00078eb803 */
[----:B------:R3:W-:Y:S02]  /*1260*/  STS [UR9+0x38], R2 ;  /* 0x00003802ff007988 */ /* 0x0007e40008000809 */
.L_x_40:
[----:B------:R-:W-:Y:S05]  /*1270*/  @P3 BREAK.RELIABLE B3 ;  /* 0x0000000000033942 */ /* 0x000fea0003800100 */
[----:B------:R-:W-:Y:S05]  /*1280*/  @P3 BRA `(.L_x_42) ;  /* 0x00000000000c3947 */ /* 0x000fea0003800000 */
[----:B------:R2:W-:Y:S02]  /*1290*/  STS [UR9+0x20], R5 ;  /* 0x00002005ff007988 */ /* 0x0005e40008000809 */
.L_x_41:
[----:B------:R-:W-:Y:S05]  /*12a0*/  BSYNC.RELIABLE B3 ;  /* 0x0000000000037941 */ /* 0x000fea0003800100 */
.L_x_39:
[----:B------:R2:W-:Y:S02]  /*12b0*/  @!P3 STS [UR9+0x24], R4 ;  /* 0x00002404ff00b988 */ /* 0x0005e40008000809 */
.L_x_42:
[----:B------:R-:W-:Y:S05]  /*12c0*/  BSYNC.RECONVERGENT B4 ;  /* 0x0000000000047941 */ /* 0x000fea0003800200 */
.L_x_38:
[----:B------:R-:W-:Y:S05]  /*12d0*/  WARPSYNC.ALL ;  /* 0x0000000000007948 */ /* 0x000fea0003800000 */
[----:B------:R-:W-:Y:S01]  /*12e0*/  NOP ;  /* 0x0000000000007918 */ /* 0x000fe20000000000 */
[----:B------:R-:W-:Y:S04]  /*12f0*/  BSSY.RECONVERGENT B4, `(.L_x_43) ;  /* 0x000000e000047945 */ /* 0x000fe80003800200 */
[----:B------:R-:W-:Y:S05]  /*1300*/  @P3 BRA `(.L_x_44) ;  /* 0x0000000000303947 */ /* 0x000fea0003800000 */
[----:B------:R-:W2:Y:S02]  /*1310*/  LDS R3, [UR9+0x34] ;  /* 0x00003409ff037984 */ /* 0x000ea40008000800 */
[----:B--2---:R-:W2:Y:S02]  /*1320*/  LDC.64 R4, c[0x0][0x3b8] ;  /* 0x0000ee00ff047b82 */ /* 0x004ea40000000a00 */
[----:B---3-5:R-:W3:Y:S01]  /*1330*/  LDS R2, [UR9+0x1c] ;  /* 0x00001c09ff027984 */ /* 0x028ee20008000800 */
[C---:B--2---:R-:W-:Y:S01]  /*1340*/  SHF.L.U64.HI R5, R4.reuse, 0x1, R5 ;  /* 0x0000000104057819 */ /* 0x044fe20000010205 */
[----:B------:R-:W-:-:S03]  /*1350*/  IMAD.SHL.U32 R4, R4, 0x2, RZ ;  /* 0x0000000204047824 */ /* 0x000fc600078e00ff */
[--C-:B------:R-:W-:Y:S02]  /*1360*/  SHF.R.U32.HI R7, RZ, 0x4, R5.reuse ;  /* 0x00000004ff077819 */ /* 0x100fe40000011605 */
[----:B------:R-:W-:-:S05]  /*1370*/  SHF.R.U64 R4, R4, 0x4, R5 ;  /* 0x0000000404047819 */ /* 0x000fca0000001205 */
[----:B------:R2:W-:Y:S01]  /*1380*/  STS [UR9+0xc], R4 ;  /* 0x00000c04ff007988 */ /* 0x0005e20008000809 */
[----:B------:R-:W-:Y:S02]  /*1390*/  LOP3.LUT R3, R3, 0x7, RZ, 0xb8, !PT ;  /* 0x0000000703037812 */ /* 0x000fe400078eb8ff */
[----:B---3--:R-:W-:-:S03]  /*13a0*/  LOP3.LUT R2, R2, 0xf, R7, 0xb8, !PT ;  /* 0x0000000f02027812 */ /* 0x008fc600078eb807 */
[----:B------:R2:W-:Y:S04]  /*13b0*/  STS [UR9+0x34], R3 ;  /* 0x00003403ff007988 */ /* 0x0005e80008000809 */
[----:B------:R2:W-:Y:S02]  /*13c0*/  STS [UR9+0x1c], R2 ;  /* 0x00001c02ff007988 */ /* 0x0005e40008000809 */
.L_x_44:
[----:B------:R-:W-:Y:S05]  /*13d0*/  BSYNC.RECONVERGENT B4 ;  /* 0x0000000000047941 */ /* 0x000fea0003800200 */
.L_x_43:
[----:B------:R-:W-:Y:S04]  /*13e0*/  BSSY.RECONVERGENT B5, `(.L_x_45) ;  /* 0x000001a000057945 */ /* 0x000fe80003800200 */
[----:B------:R-:W-:Y:S04]  /*13f0*/  BSSY.RELIABLE B4, `(.L_x_46) ;  /* 0x0000015000047945 */ /* 0x000fe80003800100 */
[----:B------:R-:W-:Y:S05]  /*1400*/  @P3 BRA `(.L_x_47) ;  /* 0x0000000000203947 */ /* 0x000fea0003800000 */
[----:B--23-5:R-:W2:Y:S02]  /*1410*/  LDS R2, [UR9+0x34] ;  /* 0x00003409ff027984 */ /* 0x02cea40008000800 */
[----:B--2---:R-:W-:-:S05]  /*1420*/  LOP3.LUT R2, R2, 0x38, RZ, 0xb8, !PT ;  /* 0x0000003802027812 */ /* 0x004fca00078eb8ff */
[----:B------:R2:W-:Y:S01]  /*1430*/  STS [UR9+0x34], R2 ;  /* 0x00003402ff007988 */ /* 0x0005e20008000809 */
[----:B------:R-:W-:Y:S05]  /*1440*/  @P3 BRA `(.L_x_48) ;  /* 0x0000000000203947 */ /* 0x000fea0003800000 */
[----:B--2---:R-:W2:Y:S01]  /*1450*/  LDS R2, [UR9+0x8] ;  /* 0x00000809ff027984 */ /* 0x004ea20008000800 */
[----:B------:R-:W-:-:S05]  /*1460*/  IMAD.MOV.U32 R3, RZ, RZ, 0x780 ;  /* 0x00000780ff037424 */ /* 0x000fca00078e00ff */
[----:B--2---:R-:W-:-:S05]  /*1470*/  LOP3.LUT R2, R2, 0x300, R3, 0xd8, !PT ;  /* 0x0000030002027812 */ /* 0x004fca00078ed803 */
[----:B------:R2:W-:Y:S02]  /*1480*/  STS [UR9+0x8], R2 ;  /* 0x00000802ff007988 */ /* 0x0005e40008000809 */
.L_x_47:
[----:B------:R-:W-:Y:S05]  /*1490*/  @P3 BRA `(.L_x_49) ;  /* 0x0000000000283947 */ /* 0x000fea0003800000 */
[----:B--23-5:R-:W2:Y:S02]  /*14a0*/  LDS R2, [UR9+0x8] ;  /* 0x00000809ff027984 */ /* 0x02cea40008000800 */
[----:B--2---:R-:W-:-:S05]  /*14b0*/  LOP3.LUT R2, R2, 0x1800, RZ, 0xb8, !PT ;  /* 0x0000180002027812 */ /* 0x004fca00078eb8ff */
[----:B------:R3:W-:Y:S02]  /*14c0*/  STS [UR9+0x8], R2 ;  /* 0x00000802ff007988 */ /* 0x0007e40008000809 */
.L_x_48:
[----:B------:R-:W-:Y:S05]  /*14d0*/  @P3 BREAK.RELIABLE B4 ;  /* 0x0000000000043942 */ /* 0x000fea0003800100 */
[----:B------:R-:W-:Y:S05]  /*14e0*/  @P3 BRA `(.L_x_50) ;  /* 0x0000000000243947 */ /* 0x000fea0003800000 */
[----:B--23--:R-:W2:Y:S01]  /*14f0*/  LDS R2, [UR9+0x8] ;  /* 0x00000809ff027984 */ /* 0x00cea20008000800 */
[----:B------:R-:W-:-:S05]  /*1500*/  IMAD.MOV.U32 R3, RZ, RZ, 0x6000 ;  /* 0x00006000ff037424 */ /* 0x000fca00078e00ff */
[----:B--2---:R-:W-:-:S04]  /*1510*/  LOP3.LUT R2, R2, 0x6000, R3, 0xd8, !PT ;  /* 0x0000600002027812 */ /* 0x004fc800078ed803 */
[----:B------:R-:W-:-:S05]  /*1520*/  LOP3.LUT R2, R2, 0x400000, RZ, 0xb8, !PT ;  /* 0x0040000002027812 */ /* 0x000fca00078eb8ff */
[----:B------:R2:W-:Y:S02]  /*1530*/  STS [UR9+0x8], R2 ;  /* 0x00000802ff007988 */ /* 0x0005e40008000809 */
.L_x_49:
[----:B------:R-:W-:Y:S05]  /*1540*/  BSYNC.RELIABLE B4 ;  /* 0x0000000000047941 */ /* 0x000fea0003800100 */
.L_x_46:
[----:B--23-5:R-:W2:Y:S02]  /*1550*/  @!P3 LDS R2, [UR9+0x8] ;  /* 0x00000809ff02b984 */ /* 0x02cea40008000800 */
[----:B--2---:R-:W-:-:S05]  /*1560*/  @!P3 LOP3.LUT R2, R2, 0x8000, RZ, 0xb8, !PT ;  /* 0x000080000202b812 */ /* 0x004fca00078eb8ff */
[----:B------:R5:W-:Y:S02]  /*1570*/  @!P3 STS [UR9+0x8], R2 ;  /* 0x00000802ff00b988 */ /* 0x000be40008000809 */
.L_x_50:
[----:B------:R-:W-:Y:S05]  /*1580*/  BSYNC.RECONVERGENT B5 ;  /* 0x0000000000057941 */ /* 0x000fea0003800200 */
.L_x_45:
[----:B------:R-:W-:Y:S05]  /*1590*/  WARPSYNC.ALL ;  /* 0x0000000000007948 */ /* 0x000fea0003800000 */
[----:B------:R-:W-:Y:S01]  /*15a0*/  NOP ;  /* 0x0000000000007918 */ /* 0x000fe20000000000 */
[----:B------:R-:W-:-:S04]  /*15b0*/  UIADD3 UR4, UPT, UPT, UR4, 0x100, URZ ;  /* 0x0000010004047890 */ /* 0x000fc8000fffe0ff */
[----:B------:R-:W-:-:S04]  /*15c0*/  UIADD3 UR10, UP0, UPT, UR4, UR10, URZ ;  /* 0x0000000a040a7290 */ /* 0x000fc8000ff1e0ff */
[----:B------:R-:W-:Y:S01]  /*15d0*/  ULEA.HI.X.SX32 UR11, UR4, UR11, 0x1, UP0 ;  /* 0x0000000b040b7291 */ /* 0x000fe200080f0eff */
[----:B------:R-:W-:Y:S11]  /*15e0*/  @P0 BRA `(.L_x_51) ;  /* 0x0000000000300947 */ /* 0x000ff60003800000 */
[----:B--23-5:R-:W2:Y:S01]  /*15f0*/  S2R R2, SR_LANEID ;  /* 0x0000000000027919 */ /* 0x02cea20000000000 */
[----:B------:R-:W-:Y:S05]  /*1600*/  WARPSYNC.ALL ;  /* 0x0000000000007948 */ /* 0x000fea0003800000 */
[----:B------:R-:W-:Y:S01]  /*1610*/  NOP ;  /* 0x0000000000007918 */ /* 0x000fe20000000000 */
[----:B--2---:R-:W-:-:S05]  /*1620*/  IMAD.SHL.U32 R4, R2, 0x4, RZ ;  /* 0x0000000402047824 */ /* 0x004fca00078e00ff */
[----:B------:R-:W2:Y:S01]  /*1630*/  LDS R5, [R4+UR9] ;  /* 0x0000000904057984 */ /* 0x000ea20008000800 */
[----:B------:R-:W-:-:S05]  /*1640*/  IADD3 R2, P1, PT, R4, UR10, RZ ;  /* 0x0000000a04027c10 */ /* 0x000fca000ff3e0ff */
[----:B------:R-:W-:-:S05]  /*1650*/  IMAD.X R3, RZ, RZ, UR11, P1 ;  /* 0x0000000bff037e24 */ /* 0x000fca00088e06ff */
[----:B--2---:R2:W3:Y:S01]  /*1660*/  ATOMG.E.EXCH.STRONG.GPU PT, RZ, [R2], R5 ;  /* 0x0000000502ff73a8 */ /* 0x0044e200041ee100 */
[----:B------:R-:W-:-:S04]  /*1670*/  DEPBAR {5,4,3,2,1,0} ;  /* 0x0000003f0000791a */ /* 0x000fc80000000000 */
[----:B------:R-:W5:Y:S02]  /*1680*/  CCTL.E.C.LDCU.IV.DEEP [UR10] ;  /* 0x000000000a007540 */ /* 0x000f640009c08000 */
[----:B-----5:R2:W-:Y:S01]  /*1690*/  UTMACCTL.IV [UR10] ;  /* 0x000000000a0079b9 */ /* 0x0205e20008000000 */
[----:B------:R-:W-:Y:S01]  /*16a0*/  NOP ;  /* 0x0000000000007918 */ /* 0x000fe20000000000 */
.L_x_51:
[----:B------:R-:W-:Y:S05]  /*16b0*/  @P0 BRA `(.L_x_52) ;  /* 0x00000000000c0947 */ /* 0x000fea0003800000 */
[----:B------:R0:W-:Y:S01]  /*16c0*/  UTMACMDFLUSH ;  /* 0x00000000000079b7 */ /* 0x0001e20000000000 */
[----:B------:R-:W-:Y:S05]  /*16d0*/  @P0 BRA `(.L_x_52) ;  /* 0x0000000000040947 */ /* 0x000fea0003800000 */
[----:B------:R-:W-:-:S04]  /*16e0*/  DEPBAR.LE SB0, 0x0 ;  /* 0x000080000000791a */ /* 0x000fc80000000000 */
.L_x_52:
[----:B------:R-:W-:Y:S05]  /*16f0*/  WARPSYNC.ALL ;  /* 0x0000000000007948 */ /* 0x000fea0003800000 */
[----:B------:R-:W-:Y:S01]  /*1700*/  NOP ;  /* 0x0000000000007918 */ /* 0x000fe20000000000 */
[----:B---3--:R-:W-:Y:S01]  /*1710*/  BAR.SYNC.DEFER_BLOCKING 0x0 ;  /* 0x0000000000007b1d */ /* 0x008fe20000010000 */
[----:B--2--5:R-:W-:Y:S01]  /*1720*/  SHF.R.U32.HI R2, RZ, 0x5, R0 ;  /* 0x00000005ff027819 */ /* 0x024fe20000011600 */
[----:B------:R-:W-:-:S03]  /*1730*/  USHF.L.U32 UR23, UR23, 0x7, URZ ;  /* 0x0000000717177899 */ /* 0x000fc600080006ff */
[----:B------:R-:W-:Y:S01]  /*1740*/  R2UR UR12, R2 ;  /* 0x00000000020c72ca */ /* 0x000fe200000e0000 */
[----:B------:R-:W-:Y:S01]  /*1750*/  VOTEU.ALL UP0, P3 ;  /* 0x0000000000ff7886 */ /* 0x000fe20001800000 */
[----:B------:R-:W-:Y:S01]  /*1760*/  UMOV UR4, 0x1 ;  /* 0x0000000100047882 */ /* 0x000fe20000000000 */
[----:B------:R-:W-:Y:S01]  /*1770*/  VOTEU.ALL UP1, P3 ;  /* 0x0000000000ff7886 */ /* 0x000fe20001820000 */
[----:B------:R-:W-:Y:S02]  /*1780*/  BSSY.RECONVERGENT B5, `(.L_x_53) ;  /* 0x0000018000057945 */ /* 0x000fe40003800200 */
[----:B------:R-:W-:-:S04]  /*1790*/  @!UP0 UIADD3 UR16, UPT, UPT, -UR4, 0x100000, URZ ;  /* 0x0010000004108890 */ /* 0x000fc8000fffe1ff */
[----:B------:R-:W-:Y:S02]  /*17a0*/  @!UP0 USHF.L.U32 UR17, UR16, 0xb, URZ ;  /* 0x0000000b10118899 */ /* 0x000fe400080006ff */
[----:B------:R-:W-:Y:S02]  /*17b0*/  @!UP0 USHF.L.U32 UR16, UR16, 0x1, URZ ;  /* 0x0000000110108899 */ /* 0x000fe400080006ff */
[----:B------:R-:W-:-:S04]  /*17c0*/  @!UP0 UIADD3 UR4, UPT, UPT, -UR4, 0x100000, URZ ;  /* 0x0010000004048890 */ /* 0x000fc8000fffe1ff */
[----:B------:R-:W-:Y:S02]  /*17d0*/  @!UP0 USHF.L.U32 UR5, UR4, 0xb, URZ ;  /* 0x0000000b04058899 */ /* 0x000fe400080006ff */
[----:B------:R-:W-:Y:S01]  /*17e0*/  @!UP0 USHF.L.U32 UR4, UR4, 0x1, URZ ;  /* 0x0000000104048899 */ /* 0x000fe200080006ff */
[----:B------:R-:W-:Y:S01]  /*17f0*/  VOTEU.ALL UP0, P3 ;  /* 0x0000000000ff7886 */ /* 0x000fe20001800000 */
[----:B------:R-:W2:Y:S04]  /*1800*/  FENCE.VIEW.ASYNC.S ;  /* 0x00000000000073c6 */ /* 0x000ea80000000000 */
[----:B--2---:R2:W3:Y:S06]  /*1810*/  @!UP0 SYNCS.EXCH.64 URZ, [UR9+0x30000], UR16 ;  /* 0x0300001009ff85b2 */ /* 0x0044ec0008000100 */
[----:B------:R2:W3:Y:S02]  /*1820*/  @!UP1 SYNCS.EXCH.64 URZ, [UR9+0x30020], UR4 ;  /* 0x0300200409ff95b2 */ /* 0x0004e40008000100 */
[----:B---3--:R-:W-:Y:S06]  /*1830*/  BAR.SYNC.DEFER_BLOCKING 0x0 ;  /* 0x0000000000007b1d */ /* 0x008fec0000010000 */
[----:B------:R-:W-:Y:S05]  /*1840*/  @P3 BRA `(.L_x_54) ;  /* 0x00000000002c3947 */ /* 0x000fea0003800000 */
[----:B--2---:R-:W-:Y:S02]  /*1850*/  UMOV UR4, 0x1 ;  /* 0x0000000100047882 */ /* 0x004fe40000000000 */
[----:B------:R-:W-:-:S04]  /*1860*/  UIADD3 UR16, UPT, UPT, -UR4, 0x100000, URZ ;  /* 0x0010000004107890 */ /* 0x000fc8000fffe1ff */
[----:B------:R-:W-:Y:S02]  /*1870*/  USHF.L.U32 UR17, UR16, 0xb, URZ ;  /* 0x0000000b10117899 */ /* 0x000fe400080006ff */
[----:B------:R-:W-:Y:S02]  /*1880*/  USHF.L.U32 UR16, UR16, 0x1, URZ ;  /* 0x0000000110107899 */ /* 0x000fe400080006ff */
[----:B------:R-:W-:-:S04]  /*1890*/  UIADD3 UR4, UPT, UPT, -UR4, 0x100000, URZ ;  /* 0x0010000004047890 */ /* 0x000fc8000fffe1ff */
[----:B------:R-:W-:Y:S02]  /*18a0*/  USHF.L.U32 UR5, UR4, 0xb, URZ ;  /* 0x0000000b04057899 */ /* 0x000fe400080006ff */
[----:B------:R-:W-:Y:S01]  /*18b0*/  USHF.L.U32 UR4, UR4, 0x1, URZ ;  /* 0x0000000104047899 */ /* 0x000fe200080006ff */
[----:B------:R-:W2:Y:S03]  /*18c0*/  FENCE.VIEW.ASYNC.S ;  /* 0x00000000000073c6 */ /* 0x000ea60000000000 */
[----:B--2---:R3:W5:Y:S08]  /*18d0*/  SYNCS.EXCH.64 URZ, [UR9+0x30008], UR16 ;  /* 0x0300081009ff75b2 */ /* 0x0047700008000100 */
[----:B------:R3:W2:Y:S02]  /*18e0*/  SYNCS.EXCH.64 URZ, [UR9+0x30028], UR4 ;  /* 0x0300280409ff75b2 */ /* 0x0006a40008000100 */
[----:B---3--:R-:W-:Y:S01]  /*18f0*/  NOP ;  /* 0x0000000000007918 */ /* 0x008fe20000000000 */
.L_x_54:
[----:B--2---:R-:W-:Y:S05]  /*1900*/  BSYNC.RECONVERGENT B5 ;  /* 0x0000000000057941 */ /* 0x004fea0003800200 */
.L_x_53:
[----:B-----5:R-:W-:Y:S01]  /*1910*/  BAR.SYNC.DEFER_BLOCKING 0x0 ;  /* 0x0000000000007b1d */ /* 0x020fe20000010000 */
[----:B------:R-:W-:Y:S01]  /*1920*/  UIADD3 UR13, UPT, UPT, UR9, 0x30020, URZ ;  /* 0x00030020090d7890 */ /* 0x000fe2000fffe0ff */
[----:B------:R-:W-:Y:S01]  /*1930*/  ISETP.GE.AND P0, PT, R12, 0x1, PT ;  /* 0x000000010c00780c */ /* 0x000fe20003f06270 */
[----:B------:R-:W-:-:S03]  /*1940*/  USHF.L.U32 UR27, UR14, 0x7, URZ ;  /* 0x000000070e1b7899 */ /* 0x000fc600080006ff */
[----:B------:R-:W-:Y:S04]  /*1950*/  BSSY.RECONVERGENT B5, `(.L_x_55) ;  /* 0x000000d000057945 */ /* 0x000fe80003800200 */
[----:B------:R-:W-:Y:S05]  /*1960*/  @P3 BRA `(.L_x_56) ;  /* 0x00000000002c3947 */ /* 0x000fea0003800000 */
[----:B------:R-:W-:Y:S02]  /*1970*/  UMOV UR4, 0x1 ;  /* 0x0000000100047882 */ /* 0x000fe40000000000 */
[----:B------:R-:W-:-:S04]  /*1980*/  UIADD3 UR16, UPT, UPT, -UR4, 0x100000, URZ ;  /* 0x0010000004107890 */ /* 0x000fc8000fffe1ff */
[----:B------:R-:W-:Y:S02]  /*1990*/  USHF.L.U32 UR17, UR16, 0xb, URZ ;  /* 0x0000000b10117899 */ /* 0x000fe400080006ff */
[----:B------:R-:W-:Y:S02]  /*19a0*/  USHF.L.U32 UR16, UR16, 0x1, URZ ;  /* 0x0000000110107899 */ /* 0x000fe400080006ff */
[----:B------:R-:W-:-:S04]  /*19b0*/  UIADD3 UR4, UPT, UPT, -UR4, 0x100000, URZ ;  /* 0x0010000004047890 */ /* 0x000fc8000fffe1ff */
[----:B------:R-:W-:Y:S02]  /*19c0*/  USHF.L.U32 UR5, UR4, 0xb, URZ ;  /* 0x0000000b04057899 */ /* 0x000fe400080006ff */
[----:B------:R-:W-:Y:S01]  /*19d0*/  USHF.L.U32 UR4, UR4, 0x1, URZ ;  /* 0x0000000104047899 */ /* 0x000fe200080006ff */
[----:B------:R-:W2:Y:S03]  /*19e0*/  FENCE.VIEW.ASYNC.S ;  /* 0x00000000000073c6 */ /* 0x000ea60000000000 */
[----:B--2---:R2:W3:Y:S08]  /*19f0*/  SYNCS.EXCH.64 URZ, [UR9+0x30010], UR16 ;  /* 0x0300101009ff75b2 */ /* 0x0044f00008000100 */
[----:B------:R2:W5:Y:S01]  /*1a00*/  SYNCS.EXCH.64 URZ, [UR9+0x30030], UR4 ;  /* 0x0300300409ff75b2 */ /* 0x0005620008000100 */
[----:B------:R-:W-:Y:S01]  /*1a10*/  NOP ;  /* 0x0000000000007918 */ /* 0x000fe20000000000 */
.L_x_56:
[----:B--2---:R-:W-:Y:S05]  /*1a20*/  BSYNC.RECONVERGENT B5 ;  /* 0x0000000000057941 */ /* 0x004fea0003800200 */
.L_x_55:
[----:B------:R-:W-:Y:S05]  /*1a30*/  @!P0 BRA `(.L_x_57) ;  /* 0x0000000c00448947 */ /* 0x000fea0003800000 */
[----:B---3-5:R-:W-:Y:S01]  /*1a40*/  BAR.SYNC.DEFER_BLOCKING 0x0 ;  /* 0x0000000000007b1d */ /* 0x028fe20000010000 */
[----:B------:R-:W-:Y:S01]  /*1a50*/  @!P3 IMAD.MOV.U32 R2, RZ, RZ, 0x10000 ;  /* 0x00010000ff02b424 */ /* 0x000fe200078e00ff */
[----:B------:R-:W-:Y:S01]  /*1a60*/  ELECT P1, URZ, PT ;  /* 0x0000000000ff782f */ /* 0x000fe20003820000 */
[----:B------:R-:W-:-:S03]  /*1a70*/  ULOP3.LUT UR4, UR12, 0x1, URZ, 0xc0, !UPT ;  /* 0x000000010c047892 */ /* 0x000fc6000f8ec0ff */
[C---:B------:R-:W-:Y:S02]  /*1a80*/  ISETP.LT.U32.AND P1, PT, R132.reuse, 0x40, P1 ;  /* 0x000000408400780c */ /* 0x040fe40000f21070 */
[----:B------:R-:W-:Y:S01]  /*1a90*/  ELECT P0, URZ, PT ;  /* 0x0000000000ff782f */ /* 0x000fe20003800000 */
[----:B------:R-:W-:Y:S02]  /*1aa0*/  ULEA UR24, UR4, UR9, 0xe ;  /* 0x0000000904187291 */ /* 0x000fe4000f8e70ff */
[----:B------:R-:W-:Y:S01]  /*1ab0*/  USHF.L.U32 UR26, UR4, 0x6, URZ ;  /* 0x00000006041a7899 */ /* 0x000fe200080006ff */
[----:B------:R-:W-:-:S06]  /*1ac0*/  ISETP.LT.U32.AND P0, PT, R132, 0x40, P0 ;  /* 0x000000408400780c */ /* 0x000fcc0000701070 */
[----:B------:R-:W-:Y:S01]  /*1ad0*/  UMOV UR22, UR26 ;  /* 0x0000001a00167c82 */ /* 0x000fe20008000000 */
[----:B------:R-:W-:Y:S01]  /*1ae0*/  VOTEU.ANY UP0, P1 ;  /* 0x0000000000ff7886 */ /* 0x000fe20000800100 */
[----:B------:R2:W-:Y:S01]  /*1af0*/  @!P3 SYNCS.ARRIVE.TRANS64 RZ, [UR9+0x30000], R2 ;  /* 0x03000002ffffb9a7 */ /* 0x0005e20008000009 */
[----:B------:R3:W-:Y:S06]  /*1b00*/  MEMBAR.ALL.CTA ;  /* 0x0000000000007992 */ /* 0x0007ec0000008000 */
[----:B---3--:R-:W3:Y:S01]  /*1b10*/  FENCE.VIEW.ASYNC.S ;  /* 0x00000000000073c6 */ /* 0x008ee20000000000 */
[----:B------:R-:W-:Y:S01]  /*1b20*/  @UP0 UIADD3 UR25, UPT, UPT, UR9, 0x30000, URZ ;  /* 0x0003000009190890 */ /* 0x000fe2000fffe0ff */
[----:B---3--:R-:W-:Y:S01]  /*1b30*/  VOTEU.ANY UP0, P1 ;  /* 0x0000000000ff7886 */ /* 0x008fe20000800100 */
[----:B------:R-:W-:-:S05]  /*1b40*/  VOTEU.ANY UP1, P0 ;  /* 0x0000000000ff7886 */ /* 0x000fca0000020100 */
[----:B------:R-:W-:Y:S02]  /*1b50*/  @UP1 UIADD3 UR20, UPT, UPT, UR24, 0x18000, URZ ;  /* 0x0001800018141890 */ /* 0x000fe4000fffe0ff */
[----:B------:R-:W-:Y:S01]  /*1b60*/  @UP1 UIADD3 UR21, UPT, UPT, UR9, 0x30000, URZ ;  /* 0x0003000009151890 */ /* 0x000fe2000fffe0ff */
[----:B------:R-:W-:Y:S01]  /*1b70*/  VOTEU.ANY UP1, P0 ;  /* 0x0000000000ff7886 */ /* 0x000fe20000020100 */
[----:B------:R-:W-:Y:S06]  /*1b80*/  BAR.SYNC.DEFER_BLOCKING 0x0 ;  /* 0x0000000000007b1d */ /* 0x000fec0000010000 */
[----:B------:R2:W-:Y:S01]  /*1b90*/  @UP0 UTMALDG.2D [UR24], [UR6] ;  /* 0x00000018060005b4 */ /* 0x0005e20008008000 */
[----:B------:R-:W-:Y:S01]  /*1ba0*/  UISETP.NE.U32.AND UP0, UPT, UR12, URZ, UPT ;  /* 0x000000ff0c00728c */ /* 0x000fe2000bf05070 */
[----:B------:R-:W-:Y:S06]  /*1bb0*/  BAR.SYNC.DEFER_BLOCKING 0x0 ;  /* 0x0000000000007b1d */ /* 0x000fec0000010000 */
[----:B------:R2:W-:Y:S02]  /*1bc0*/  @UP1 UTMALDG.2D [UR20], [UR42] ;  /* 0x000000142a0015b4 */ /* 0x0005e40008008000 */
[----:B------:R-:W-:Y:S06]  /*1bd0*/  BAR.SYNC.DEFER_BLOCKING 0x0 ;  /* 0x0000000000007b1d */ /* 0x000fec0000010000 */
[----:B------:R-:W3:Y:S02]  /*1be0*/  SYNCS.PHASECHK.TRANS64.TRYWAIT P0, [UR9+0x30000], RZ ;  /* 0x030000ffff0075a7 */ /* 0x000ee40008001109 */
[----:B--23--:R-:W-:Y:S05]  /*1bf0*/  @!P0 BRA `(.L_x_58) ;  /* 0x0000001400888947 */ /* 0x00cfea0003800000 */
.L_x_74:
[----:B------:R-:W-:Y:S05]  /*1c00*/  BRA.U UP0, `(.L_x_59) ;  /* 0x0000000100c87547 */ /* 0x000fea000b800000 */
[----:B------:R-:W-:Y:S02]  /*1c10*/  USHF.R.U32.HI UR14, URZ, 0x4, UR9 ;  /* 0x00000004ff0e7899 */ /* 0x000fe40008011609 */
[----:B------:R-:W-:Y:S02]  /*1c20*/  UIADD3 UR15, UPT, UPT, UR9, 0x18000, URZ ;  /* 0x00018000090f7890 */ /* 0x000fe4000fffe0ff */
[----:B------:R-:W-:Y:S02]  /*1c30*/  USGXT.U32 UR14, UR14, 0xe ;  /* 0x0000000e0e0e789a */ /* 0x000fe40008000000 */
[----:B------:R-:W-:Y:S02]  /*1c40*/  USHF.R.U32.HI UR15, URZ, 0x4, UR15 ;  /* 0x00000004ff0f7899 */ /* 0x000fe4000801160f */
[----:B------:R-:W-:Y:S02]  /*1c50*/  UIADD3 UR50, UP0, UPT, UR14, 0x2, URZ ;  /* 0x000000020e327890 */ /* 0x000fe4000ff1e0ff */
[----:B------:R-:W-:Y:S01]  /*1c60*/  USGXT.U32 UR16, UR15, 0xe ;  /* 0x0000000e0f10789a */ /* 0x000fe20008000000 */
[----:B------:R-:W-:Y:S01]  /*1c70*/  UMOV UR4, URZ ;  /* 0x000000ff00047c82 */ /* 0x000fe20008000000 */
[----:B------:R-:W-:Y:S01]  /*1c80*/  UMOV UR5, URZ ;  /* 0x000000ff00057c82 */ /* 0x000fe20008000000 */
[----:B------:R-:W-:-:S02]  /*1c90*/  UIADD3.X UR51, UPT, UPT, UR4, 0x40004040, URZ, UP0, !UPT ;  /* 0x4000404004337890 */ /* 0x000fc400087fe4ff */
[----:B------:R-:W-:Y:S02]  /*1ca0*/  UIADD3 UR48, UP0, UPT, UR16, 0x2, URZ ;  /* 0x0000000210307890 */ /* 0x000fe4000ff1e0ff */
[----:B------:R-:W-:Y:S02]  /*1cb0*/  UIADD3.64 UR24, UPT, UPT, UR50, 0x4, URZ ;  /* 0x0000000432187897 */ /* 0x000fe4000fffe0ff */
[----:B------:R-:W-:Y:S02]  /*1cc0*/  UIADD3.X UR49, UPT, UPT, UR5, 0x40004040, URZ, UP0, !UPT ;  /* 0x4000404005317890 */ /* 0x000fe400087fe4ff */
[----:B------:R-:W-:Y:S02]  /*1cd0*/  UIADD3.64 UR4, UPT, UPT, UR50, 0x2, URZ ;  /* 0x0000000232047897 */ /* 0x000fe4000fffe0ff */
[----:B------:R-:W-:Y:S02]  /*1ce0*/  UIADD3.64 UR20, UPT, UPT, UR48, 0x2, URZ ;  /* 0x0000000230147897 */ /* 0x000fe4000fffe0ff */
[----:B------:R-:W-:-:S02]  /*1cf0*/  UIADD3.64 UR28, UPT, UPT, UR48, 0x4, URZ ;  /* 0x00000004301c7897 */ /* 0x000fc4000fffe0ff */
[----:B------:R-:W-:Y:S02]  /*1d00*/  UIADD3.64 UR30, UPT, UPT, UR50, 0x3fe, URZ ;  /* 0x000003fe321e7897 */ /* 0x000fe4000fffe0ff */
[----:B------:R-:W-:Y:S02]  /*1d10*/  UIADD3.64 UR32, UPT, UPT, UR48, 0x3fe, URZ ;  /* 0x000003fe30207897 */ /* 0x000fe4000fffe0ff */
[----:B------:R-:W-:Y:S02]  /*1d20*/  UIADD3.64 UR34, UPT, UPT, UR50, 0x400, URZ ;  /* 0x0000040032227897 */ /* 0x000fe4000fffe0ff */
[----:B------:R-:W-:Y:S02]  /*1d30*/  UIADD3.64 UR36, UPT, UPT, UR48, 0x400, URZ ;  /* 0x0000040030247897 */ /* 0x000fe4000fffe0ff */
[----:B------:R-:W-:Y:S02]  /*1d40*/  UIADD3.64 UR38, UPT, UPT, UR50, 0x402, URZ ;  /* 0x0000040232267897 */ /* 0x000fe4000fffe0ff */
[----:B------:R-:W-:Y:S01]  /*1d50*/  UIADD3.64 UR40, UPT, UPT, UR48, 0x402, URZ ;  /* 0x0000040230287897 */ /* 0x000fe2000fffe0ff */
[----:B------:R-:W-:Y:S01]  /*1d60*/  UMOV UR18, 0x0 ;  /* 0x0000000000127882 */ /* 0x000fe20000000000 */
[----:B------:R-:W-:Y:S01]  /*1d70*/  UMOV UR19, 0x8200010 ;  /* 0x0820001000137882 */ /* 0x000fe20000000000 */
[----:B------:R-:W-:Y:S01]  /*1d80*/  UIADD3.64 UR44, UPT, UPT, UR50, 0x404, URZ ;  /* 0x00000404322c7897 */ /* 0x000fe2000fffe0ff */
[----:B------:R-:W-:Y:S01]  /*1d90*/  UMOV UR15, 0x40004040 ;  /* 0x40004040000f7882 */ /* 0x000fe20000000000 */
[----:B------:R-:W-:Y:S01]  /*1da0*/  UIADD3.64 UR46, UPT, UPT, UR48, 0x404, URZ ;  /* 0x00000404302e7897 */ /* 0x000fe2000fffe0ff */
[----:B------:R-:W-:Y:S01]  /*1db0*/  UMOV UR17, 0x40004040 ;  /* 0x4000404000117882 */ /* 0x000fe20000000000 */
[----:B------:R-:W-:Y:S01]  /*1dc0*/  UMOV UR52, 0x0 ;  /* 0x0000000000347882 */ /* 0x000fe20000000000 */
[----:B------:R-:W-:Y:S01]  /*1dd0*/  UMOV UR53, 0x8200010 ;  /* 0x0820001000357882 */ /* 0x000fe20000000000 */
[----:B------:R-:W-:Y:S01]  /*1de0*/  UMOV UR54, 0x0 ;  /* 0x0000000000367882 */ /* 0x000fe20000000000 */
[----:B------:R-:W-:Y:S01]  /*1df0*/  UMOV UR55, 0x8200010 ;  /* 0x0820001000377882 */ /* 0x000fe20000000000 */
[----:B------:R2:W-:Y:S01]  /*1e00*/  UTCHMMA gdesc[UR14], gdesc[UR16], tmem[UR8], tmem[UR18], idesc[UR19], !UPT ;  /* 0x00ff12100e0075ea */ /* 0x0005e2000f800008 */
[----:B------:R-:W-:Y:S01]  /*1e10*/  UMOV UR56, 0x0 ;  /* 0x0000000000387882 */ /* 0x000fe20000000000 */
[----:B------:R-:W-:Y:S01]  /*1e20*/  UMOV UR57, 0x8200010 ;  /* 0x0820001000397882 */ /* 0x000fe20000000000 */
[----:B------:R2:W-:Y:S01]  /*1e30*/  UTCHMMA gdesc[UR50], gdesc[UR48], tmem[UR8], tmem[UR52], idesc[UR53], UPT ;  /* 0x00ff3430320075ea */ /* 0x0005e2000b800008 */
        /* <DEDUP_REMOVED lines=12> */
[----:B------:R2:W-:Y:S01]  /*1f00*/  UTCHMMA gdesc[UR38], gdesc[UR40], tmem[UR8], tmem[UR62], idesc[UR63], UPT ;  /* 0x00ff3e28260075ea */ /* 0x0005e2000b800008 */
[----:B------:R2:W-:Y:S01]  /*1f10*/  UTCHMMA gdesc[UR44], gdesc[UR46], tmem[UR8], tmem[UR64], idesc[UR65], UPT ;  /* 0x00ff402e2c0075ea */ /* 0x0005e2000b800008 */
[----:B------:R-:W-:Y:S01]  /*1f20*/  NOP ;  /* 0x0000000000007918 */ /* 0x000fe20000000000 */
.L_x_59:
[----:B------:R-:W-:Y:S01]  /*1f30*/  ELECT P0, URZ, PT ;  /* 0x0000000000ff782f */ /* 0x000fe20003800000 */
[----:B--2---:R-:W-:Y:S01]  /*1f40*/  UMOV UR4, UR13 ;  /* 0x0000000d00047c82 */ /* 0x004fe20008000000 */
[----:B------:R-:W-:Y:S02]  /*1f50*/  UMOV UR5, URZ ;  /* 0x000000ff00057c82 */ /* 0x000fe40008000000 */
[----:B------:R-:W-:-:S13]  /*1f60*/  ISETP.LT.U32.AND P0, PT, R132, 0x20, P0 ;  /* 0x000000208400780c */ /* 0x000fda0000701070 */
[----:B------:R-:W-:Y:S01]  /*1f70*/  VOTEU.ANY UP0, P0 ;  /* 0x0000000000ff7886 */ /* 0x000fe20000000100 */
[----:B------:R-:W-:Y:S01]  /*1f80*/  VOTEU.ANY UP1, P0 ;  /* 0x0000000000ff7886 */ /* 0x000fe20000020100 */
[----:B------:R-:W-:-:S03]  /*1f90*/  ISETP.GE.U32.AND P0, PT, R12, 0x81, PT ;  /* 0x000000810c00780c */ /* 0x000fc60003f06070 */
[----:B------:R-:W-:Y:S02]  /*1fa0*/  @UP0 UMOV UR4, UR4 ;  /* 0x0000000400040c82 */ /* 0x000fe40008000000 */
[----:B------:R2:W-:Y:S01]  /*1fb0*/  @UP1 UTCBAR [UR4], URZ ;  /* 0x000000ff040013e9 */ /* 0x0005e200080000ff */
[----:B------:R-:W-:Y:S06]  /*1fc0*/  BAR.SYNC.DEFER_BLOCKING 0x0 ;  /* 0x0000000000007b1d */ /* 0x000fec0000010000 */
[----:B------:R-:W3:Y:S02]  /*1fd0*/  SYNCS.PHASECHK.TRANS64.TRYWAIT P1, [UR9+0x30020], RZ ;  /* 0x030020ffff0075a7 */ /* 0x000ee40008021109 */
[----:B--23--:R-:W-:Y:S05]  /*1fe0*/  @!P1 BRA `(.L_x_60) ;  /* 0x0000001000989947 */ /* 0x00cfea0003800000 */
.L_x_75:
[----:B------:R-:W-:Y:S01]  /*1ff0*/  IMAD.MOV.U32 R2, RZ, RZ, RZ ;  /* 0x000000ffff027224 */ /* 0x000fe200078e00ff */
[----:B------:R-:W-:Y:S06]  /*2000*/  @!P0 BRA `(.L_x_57) ;  /* 0x0000000400d08947 */ /* 0x000fec0003800000 */
[----:B------:R-:W2:Y:S01]  /*2010*/  LDCU UR44, c[0x0][0x3a0] ;  /* 0x00007400ff2c77ac */ /* 0x000ea20008000800 */
[----:B------:R-:W-:Y:S01]  /*2020*/  UMOV UR45, 0x80 ;  /* 0x00000080002d7882 */ /* 0x000fe20000000000 */
[----:B------:R-:W-:-:S05]  /*2030*/  UMOV UR13, 0x1 ;  /* 0x00000001000d7882 */ /* 0x000fca0000000000 */
.L_x_64:
[----:B------:R-:W-:Y:S01]  /*2040*/  BAR.SYNC.DEFER_BLOCKING 0x0 ;  /* 0x0000000000007b1d */ /* 0x000fe20000010000 */
[----:B------:R-:W-:Y:S01]  /*2050*/  ULEA UR46, UR13, UR9, 0x3 ;  /* 0x000000090d2e7291 */ /* 0x000fe2000f8e18ff */
[----:B------:R-:W-:Y:S01]  /*2060*/  @!P3 IMAD.MOV.U32 R3, RZ, RZ, 0x10000 ;  /* 0x00010000ff03b424 */ /* 0x000fe200078e00ff */
[----:B------:R-:W-:Y:S01]  /*2070*/  ELECT P1, URZ, PT ;  /* 0x0000000000ff782f */ /* 0x000fe20003820000 */
[----:B------:R-:W-:-:S03]  /*2080*/  ULEA UR4, UR13, UR9, 0xf ;  /* 0x000000090d047291 */ /* 0x000fc6000f8e78ff */
[----:B------:R-:W-:Y:S01]  /*2090*/  ISETP.LT.U32.AND P1, PT, R132, 0x40, P1 ;  /* 0x000000408400780c */ /* 0x000fe20000f21070 */
[----:B------:R-:W-:Y:S01]  /*20a0*/  ULOP3.LUT UR26, UR12, 0x1, URZ, 0xc0, !UPT ;  /* 0x000000010c1a7892 */ /* 0x000fe2000f8ec0ff */
[----:B------:R-:W-:-:S03]  /*20b0*/  ELECT P0, URZ, PT ;  /* 0x0000000000ff782f */ /* 0x000fc60003800000 */
[----:B------:R-:W-:Y:S02]  /*20c0*/  ULEA UR24, UR26, UR4, 0xe ;  /* 0x000000041a187291 */ /* 0x000fe4000f8e70ff */
[----:B------:R-:W-:Y:S01]  /*20d0*/  ULEA UR26, UR26, UR45, 0x6 ;  /* 0x0000002d1a1a7291 */ /* 0x000fe2000f8e30ff */
[----:B------:R-:W-:-:S05]  /*20e0*/  ISETP.LT.U32.AND P0, PT, R132, 0x40, P0 ;  /* 0x000000408400780c */ /* 0x000fca0000701070 */
[----:B------:R-:W-:Y:S01]  /*20f0*/  VOTEU.ANY UP0, P1 ;  /* 0x0000000000ff7886 */ /* 0x000fe20000800100 */
[----:B------:R-:W-:Y:S01]  /*2100*/  UMOV UR22, UR26 ;  /* 0x0000001a00167c82 */ /* 0x000fe20008000000 */
[----:B------:R3:W-:Y:S01]  /*2110*/  @!P3 SYNCS.ARRIVE.TRANS64 RZ, [UR46+0x30000], R3 ;  /* 0x03000003ffffb9a7 */ /* 0x0007e2000800002e */
[----:B------:R5:W-:Y:S06]  /*2120*/  MEMBAR.ALL.CTA ;  /* 0x0000000000007992 */ /* 0x000bec0000008000 */
[----:B-----5:R-:W5:Y:S01]  /*2130*/  FENCE.VIEW.ASYNC.S ;  /* 0x00000000000073c6 */ /* 0x020f620000000000 */
[----:B------:R-:W-:Y:S01]  /*2140*/  @UP0 UIADD3 UR25, UPT, UPT, UR46, 0x30000, URZ ;  /* 0x000300002e190890 */ /* 0x000fe2000fffe0ff */
[----:B-----5:R-:W-:Y:S01]  /*2150*/  VOTEU.ANY UP0, P1 ;  /* 0x0000000000ff7886 */ /* 0x020fe20000800100 */
[----:B------:R-:W-:Y:S01]  /*2160*/  VOTEU.ANY UP1, P0 ;  /* 0x0000000000ff7886 */ /* 0x000fe20000020100 */
[----:B---3--:R-:W-:-:S04]  /*2170*/  IMAD.U32 R3, R2, -0x80000000, RZ ;  /* 0x8000000002037824 */ /* 0x008fc800078e00ff */
        /* <DEDUP_REMOVED lines=9> */
[----:B------:R-:W5:Y:S02]  /*2210*/  SYNCS.PHASECHK.TRANS64.TRYWAIT P0, [UR46+0x30000], R3 ;  /* 0x03000003ff0075a7 */ /* 0x000f64000800112e */
[----:B---3-5:R-:W-:Y:S05]  /*2220*/  @!P0 BRA `(.L_x_61) ;  /* 0x0000001000148947 */ /* 0x028fea0003800000 */
.L_x_76:
        /* <DEDUP_REMOVED lines=11> */
[----:B------:R-:W-:Y:S02]  /*22e0*/  UIADD3 UR60, UP3, UPT, UR18, 0x2, URZ ;  /* 0x00000002123c7890 */ /* 0x000fe4000ff7e0ff */
[----:B------:R-:W-:Y:S02]  /*22f0*/  UIADD3 UR62, UP4, UPT, UR18, 0x4, URZ ;  /* 0x00000004123e7890 */ /* 0x000fe4000ff9e0ff */
[----:B------:R-:W-:Y:S02]  /*2300*/  UIADD3.X UR5, UPT, UPT, UR5, 0x40004040, URZ, UP0, !UPT ;  /* 0x4000404005057890 */ /* 0x000fe400087fe4ff */
[----:B------:R-:W-:Y:S02]  /*2310*/  UIADD3 UR64, UP5, UPT, UR18, 0x3fe, URZ ;  /* 0x000003fe12407890 */ /* 0x000fe4000ffbe0ff */
[----:B------:R-:W-:-:S02]  /*2320*/  UIADD3 UR66, UP0, UPT, UR18, 0x400, URZ ;  /* 0x0000040012427890 */ /* 0x000fc4000ff1e0ff */
[----:B------:R-:W-:Y:S02]  /*2330*/  UIADD3 UR68, UP1, UPT, UR18, 0x402, URZ ;  /* 0x0000040212447890 */ /* 0x000fe4000ff3e0ff */
[----:B------:R-:W-:Y:S02]  /*2340*/  UIADD3.X UR61, UPT, UPT, UR19, URZ, URZ, UP3, !UPT ;  /* 0x000000ff133d7290 */ /* 0x000fe40009ffe4ff */
[----:B------:R-:W-:Y:S02]  /*2350*/  UIADD3 UR38, UP2, UPT, UR18, 0x404, URZ ;  /* 0x0000040412267890 */ /* 0x000fe4000ff5e0ff */
[----:B------:R-:W-:Y:S02]  /*2360*/  UIADD3 UR28, UP3, UPT, UR4, 0x2, URZ ;  /* 0x00000002041c7890 */ /* 0x000fe4000ff7e0ff */
[----:B------:R-:W-:Y:S02]  /*2370*/  UIADD3.X UR63, UPT, UPT, UR19, URZ, URZ, UP4, !UPT ;  /* 0x000000ff133f7290 */ /* 0x000fe4000a7fe4ff */
[----:B------:R-:W-:-:S02]  /*2380*/  UIADD3 UR30, UP4, UPT, UR4, 0x4, URZ ;  /* 0x00000004041e7890 */ /* 0x000fc4000ff9e0ff */
[----:B------:R-:W-:Y:S02]  /*2390*/  UIADD3.X UR65, UPT, UPT, UR19, URZ, URZ, UP5, !UPT ;  /* 0x000000ff13417290 */ /* 0x000fe4000affe4ff */
[----:B------:R-:W-:Y:S02]  /*23a0*/  UIADD3 UR32, UP5, UPT, UR4, 0x3fe, URZ ;  /* 0x000003fe04207890 */ /* 0x000fe4000ffbe0ff */
[----:B------:R-:W-:Y:S02]  /*23b0*/  UIADD3.X UR67, UPT, UPT, UR19, URZ, URZ, UP0, !UPT ;  /* 0x000000ff13437290 */ /* 0x000fe400087fe4ff */
[----:B------:R-:W-:Y:S02]  /*23c0*/  UIADD3 UR34, UP0, UPT, UR4, 0x400, URZ ;  /* 0x0000040004227890 */ /* 0x000fe4000ff1e0ff */
[----:B------:R-:W-:Y:S02]  /*23d0*/  UIADD3.X UR69, UPT, UPT, UR19, URZ, URZ, UP1, !UPT ;  /* 0x000000ff13457290 */ /* 0x000fe40008ffe4ff */
[----:B------:R-:W-:-:S02]  /*23e0*/  UIADD3 UR36, UP1, UPT, UR4, 0x402, URZ ;  /* 0x0000040204247890 */ /* 0x000fc4000ff3e0ff */
[----:B------:R-:W-:Y:S02]  /*23f0*/  UIADD3.X UR39, UPT, UPT, UR19, URZ, URZ, UP2, !UPT ;  /* 0x000000ff13277290 */ /* 0x000fe400097fe4ff */
[----:B------:R-:W-:Y:S02]  /*2400*/  UIADD3.X UR29, UPT, UPT, UR5, URZ, URZ, UP3, !UPT ;  /* 0x000000ff051d7290 */ /* 0x000fe40009ffe4ff */
[----:B------:R-:W-:Y:S02]  /*2410*/  UIADD3 UR40, UP2, UPT, UR4, 0x404, URZ ;  /* 0x0000040404287890 */ /* 0x000fe4000ff5e0ff */
[----:B------:R-:W-:Y:S02]  /*2420*/  UIADD3.X UR31, UPT, UPT, UR5, URZ, URZ, UP4, !UPT ;  /* 0x000000ff051f7290 */ /* 0x000fe4000a7fe4ff */
[----:B------:R-:W-:Y:S02]  /*2430*/  UIADD3.X UR33, UPT, UPT, UR5, URZ, URZ, UP5, !UPT ;  /* 0x000000ff05217290 */ /* 0x000fe4000affe4ff */
[----:B------:R-:W-:-:S02]  /*2440*/  UIADD3.X UR35, UPT, UPT, UR5, URZ, URZ, UP0, !UPT ;  /* 0x000000ff05237290 */ /* 0x000fc400087fe4ff */
[----:B------:R-:W-:Y:S01]  /*2450*/  UIADD3.X UR37, UPT, UPT, UR5, URZ, URZ, UP1, !UPT ;  /* 0x000000ff05257290 */ /* 0x000fe20008ffe4ff */
[----:B------:R-:W-:Y:S01]  /*2460*/  UMOV UR14, 0x0 ;  /* 0x00000000000e7882 */ /* 0x000fe20000000000 */
[----:B------:R-:W-:Y:S01]  /*2470*/  UMOV UR15, 0x8200010 ;  /* 0x08200010000f7882 */ /* 0x000fe20000000000 */
[----:B------:R-:W-:Y:S01]  /*2480*/  UMOV UR17, 0x40004040 ;  /* 0x4000404000117882 */ /* 0x000fe20000000000 */
[----:B------:R-:W-:Y:S01]  /*2490*/  UMOV UR25, 0x40004040 ;  /* 0x4000404000197882 */ /* 0x000fe20000000000 */
[----:B------:R-:W-:Y:S01]  /*24a0*/  UIADD3.X UR41, UPT, UPT, UR5, URZ, URZ, UP2, !UPT ;  /* 0x000000ff05297290 */ /* 0x000fe200097fe4ff */
[----:B------:R3:W-:Y:S01]  /*24b0*/  UTCHMMA gdesc[UR16], gdesc[UR24], tmem[UR8], tmem[UR14], idesc[UR15], UPT ;  /* 0x00ff0e18100075ea */ /* 0x0007e2000b800008 */
[----:B------:R-:W-:Y:S01]  /*24c0*/  UMOV UR20, 0x0 ;  /* 0x0000000000147882 */ /* 0x000fe20000000000 */
[----:B------:R-:W-:Y:S01]  /*24d0*/  UMOV UR21, 0x8200010 ;  /* 0x0820001000157882 */ /* 0x000fe20000000000 */
[----:B------:R-:W-:Y:S01]  /*24e0*/  UMOV UR48, 0x0 ;  /* 0x0000000000307882 */ /* 0x000fe20000000000 */
[----:B------:R-:W-:Y:S01]  /*24f0*/  UMOV UR49, 0x8200010 ;  /* 0x0820001000317882 */ /* 0x000fe20000000000 */
        /* <DEDUP_REMOVED lines=18> */
.L_x_62:
[----:B------:R-:W-:Y:S01]  /*2620*/  ELECT P0, URZ, PT ;  /* 0x0000000000ff782f */ /* 0x000fe20003800000 */
[----:B---3--:R-:W-:-:S03]  /*2630*/  UIADD3 UR4, UPT, UPT, UR46, 0x30020, URZ ;  /* 0x000300202e047890 */ /* 0x008fc6000fffe0ff */
[----:B------:R-:W-:Y:S01]  /*2640*/  ISETP.LT.U32.AND P0, PT, R132, 0x20, P0 ;  /* 0x000000208400780c */ /* 0x000fe20000701070 */
[----:B------:R-:W-:-:S12]  /*2650*/  UMOV UR5, URZ ;  /* 0x000000ff00057c82 */ /* 0x000fd80008000000 */
[----:B------:R-:W-:Y:S01]  /*2660*/  VOTEU.ANY UP0, P0 ;  /* 0x0000000000ff7886 */ /* 0x000fe20000000100 */
[----:B------:R-:W-:-:S04]  /*2670*/  VOTEU.ANY UP1, P0 ;  /* 0x0000000000ff7886 */ /* 0x000fc80000020100 */
[----:B------:R-:W-:Y:S02]  /*2680*/  @UP0 UMOV UR4, UR4 ;  /* 0x0000000400040c82 */ /* 0x000fe40008000000 */
[----:B------:R3:W-:Y:S01]  /*2690*/  @UP1 UTCBAR [UR4], URZ ;  /* 0x000000ff040013e9 */ /* 0x0007e200080000ff */
[----:B------:R-:W-:Y:S06]  /*26a0*/  BAR.SYNC.DEFER_BLOCKING 0x0 ;  /* 0x0000000000007b1d */ /* 0x000fec0000010000 */
[----:B------:R-:W5:Y:S02]  /*26b0*/  SYNCS.PHASECHK.TRANS64.TRYWAIT P0, [UR46+0x30020], R3 ;  /* 0x03002003ff0075a7 */ /* 0x000f64000800112e */
[----:B---3-5:R-:W-:Y:S05]  /*26c0*/  @!P0 BRA `(.L_x_63) ;  /* 0x0000000800f88947 */ /* 0x028fea0003800000 */
.L_x_77:
[----:B------:R-:W-:Y:S02]  /*26d0*/  UIADD3 UR13, UPT, UPT, UR13, 0x1, URZ ;  /* 0x000000010d0d7890 */ /* 0x000fe4000fffe0ff */
[----:B------:R-:W-:Y:S02]  /*26e0*/  UIADD3 UR45, UPT, UPT, UR45, 0x80, URZ ;  /* 0x000000802d2d7890 */ /* 0x000fe4000fffe0ff */
[----:B------:R-:W-:-:S04]  /*26f0*/  UISETP.NE.U32.AND UP0, UPT, UR13, 0x3, UPT ;  /* 0x000000030d00788c */ /* 0x000fc8000bf05070 */
[----:B------:R-:W-:Y:S02]  /*2700*/  USEL UR13, UR13, URZ, UP0 ;  /* 0x000000ff0d0d7287 */ /* 0x000fe40008000000 */
[----:B------:R-:W-:Y:S02]  /*2710*/  USEL UR4, URZ, 0x1, UP0 ;  /* 0x00000001ff047887 */ /* 0x000fe40008000000 */
[----:B--2---:R-:W-:-:S04]  /*2720*/  UISETP.GE.AND UP0, UPT, UR45, UR44, UPT ;  /* 0x0000002c2d00728c */ /* 0x004fc8000bf06270 */
[----:B------:R-:W-:-:S05]  /*2730*/  LOP3.LUT R2, R2, UR4, RZ, 0x3c, !PT ;  /* 0x0000000402027c12 */ /* 0x000fca000f8e3cff */
[----:B------:R-:W-:Y:S05]  /*2740*/  BRA.U !UP0, `(.L_x_64) ;  /* 0xfffffff9083c7547 */ /* 0x000fea000b83ffff */
.L_x_57:
[----:B---3-5:R-:W-:Y:S06]  /*2750*/  BAR.SYNC.DEFER_BLOCKING 0x0 ;  /* 0x0000000000007b1d */ /* 0x028fec0000010000 */
[----:B------:R-:W-:Y:S04]  /*2760*/  BSSY.RECONVERGENT B5, `(.L_x_65) ;  /* 0x0000004000057945 */ /* 0x000fe80003800200 */
[----:B------:R-:W-:Y:S05]  /*2770*/  @P3 BRA `(.L_x_66) ;  /* 0x0000000000083947 */ /* 0x000fea0003800000 */
[----:B------:R-:W2:Y:S02]  /*2780*/  SYNCS.CCTL.IV [UR9+0x30000] ;  /* 0x03000000ff0079b1 */ /* 0x000ea40008000009 */
[----:B--2---:R-:W2:Y:S02]  /*2790*/  SYNCS.CCTL.IV [UR9+0x30020] ;  /* 0x03002000ff0079b1 */ /* 0x004ea40008000009 */
.L_x_66:
[----:B------:R-:W-:Y:S05]  /*27a0*/  BSYNC.RECONVERGENT B5 ;  /* 0x0000000000057941 */ /* 0x000fea0003800200 */
.L_x_65:
[----:B--2---:R-:W-:Y:S06]  /*27b0*/  BAR.SYNC.DEFER_BLOCKING 0x0 ;  /* 0x0000000000007b1d */ /* 0x004fec0000010000 */
[----:B------:R-:W-:Y:S04]  /*27c0*/  BSSY.RECONVERGENT B5, `(.L_x_67) ;  /* 0x0000004000057945 */ /* 0x000fe80003800200 */
[----:B------:R-:W-:Y:S05]  /*27d0*/  @P3 BRA `(.L_x_68) ;  /* 0x0000000000083947 */ /* 0x000fea0003800000 */
[----:B------:R-:W2:Y:S02]  /*27e0*/  SYNCS.CCTL.IV [UR9+0x30008] ;  /* 0x03000800ff0079b1 */ /* 0x000ea40008000009 */
[----:B--2---:R-:W2:Y:S02]  /*27f0*/  SYNCS.CCTL.IV [UR9+0x30028] ;  /* 0x03002800ff0079b1 */ /* 0x004ea40008000009 */
.L_x_68:
[----:B------:R-:W-:Y:S05]  /*2800*/  BSYNC.RECONVERGENT B5 ;  /* 0x0000000000057941 */ /* 0x000fea0003800200 */
.L_x_67:
[----:B--2---:R-:W-:Y:S06]  /*2810*/  BAR.SYNC.DEFER_BLOCKING 0x0 ;  /* 0x0000000000007b1d */ /* 0x004fec0000010000 */
[----:B------:R-:W-:Y:S04]  /*2820*/  BSSY.RECONVERGENT B5, `(.L_x_69) ;  /* 0x0000004000057945 */ /* 0x000fe80003800200 */
[----:B------:R-:W-:Y:S05]  /*2830*/  @P3 BRA `(.L_x_70) ;  /* 0x0000000000083947 */ /* 0x000fea0003800000 */
[----:B------:R-:W2:Y:S02]  /*2840*/  SYNCS.CCTL.IV [UR9+0x30010] ;  /* 0x03001000ff0079b1 */ /* 0x000ea40008000009 */
[----:B--2---:R-:W2:Y:S02]  /*2850*/  SYNCS.CCTL.IV [UR9+0x30030] ;  /* 0x03003000ff0079b1 */ /* 0x004ea40008000009 */
.L_x_70:
[----:B------:R-:W-:Y:S05]  /*2860*/  BSYNC.RECONVERGENT B5 ;  /* 0x0000000000057941 */ /* 0x000fea0003800200 */
.L_x_69:
[----:B------:R-:W-:Y:S01]  /*2870*/  USHF.L.U32 UR4, UR12, 0x15, URZ ;  /* 0x000000150c047899 */ /* 0x000fe200080006ff */
[C---:B------:R-:W-:Y:S01]  /*2880*/  IMAD.SHL.U32 R2, R0.reuse, 0x80, RZ ;  /* 0x0000008000027824 */ /* 0x040fe200078e00ff */
[----:B------:R-:W-:Y:S01]  /*2890*/  ELECT P0, URZ, PT ;  /* 0x0000000000ff782f */ /* 0x000fe20003800000 */
[----:B------:R-:W-:Y:S01]  /*28a0*/  IMAD.SHL.U32 R3, R0, 0x10, RZ ;  /* 0x0000001000037824 */ /* 0x000fe200078e00ff */
[----:B------:R-:W-:Y:S02]  /*28b0*/  ULOP3.LUT UR4, UR4, 0x600000, URZ, 0xc0, !UPT ;  /* 0x0060000004047892 */ /* 0x000fe4000f8ec0ff */
[----:B------:R-:W-:Y:S01]  /*28c0*/  LOP3.LUT R0, R2, 0x3f80, RZ, 0xc0, !PT ;  /* 0x00003f8002007812 */ /* 0x000fe200078ec0ff */
[----:B------:R-:W-:Y:S01]  /*28d0*/  ULOP3.LUT UR12, UR12, 0x1, URZ, 0xc0, !UPT ;  /* 0x000000010c0c7892 */ /* 0x000fe2000f8ec0ff */
[----:B------:R-:W-:Y:S01]  /*28e0*/  ISETP.LT.U32.AND P0, PT, R132, 0x40, P0 ;  /* 0x000000408400780c */ /* 0x000fe20000701070 */
[----:B------:R-:W-:Y:S01]  /*28f0*/  UIADD3 UR4, UPT, UPT, UR8, UR4, URZ ;  /* 0x0000000408047290 */ /* 0x000fe2000fffe0ff */
[----:B------:R-:W-:Y:S01]  /*2900*/  LOP3.LUT R0, R0, 0x70, R3, 0xf8, !PT ;  /* 0x0000007000007812 */ /* 0x000fe200078ef803 */
[----:B------:R-:W-:-:S02]  /*2910*/  ULEA UR13, UR12, UR23, 0x6 ;  /* 0x000000170c0d7291 */ /* 0x000fc4000f8e30ff */
[----:B------:R-:W-:Y:S01]  /*2920*/  ULEA UR12, UR12, UR9, 0xe ;  /* 0x000000090c0c7291 */ /* 0x000fe2000f8e70ff */
[C---:B------:R-:W-:Y:S01]  /*2930*/  LOP3.LUT R2, R0.reuse, 0x10, RZ, 0x3c, !PT ;  /* 0x0000001000027812 */ /* 0x040fe200078e3cff */
[----:B------:R-:W-:Y:S01]  /*2940*/  UMOV UR14, UR27 ;  /* 0x0000001b000e7c82 */ /* 0x000fe20008000000 */
[----:B------:R-:W-:Y:S02]  /*2950*/  LOP3.LUT R3, R0, 0x20, RZ, 0x3c, !PT ;  /* 0x0000002000037812 */ /* 0x000fe400078e3cff */
[----:B----4-:R-:W3:Y:S01]  /*2960*/  LDTM.x128 R4, tmem[UR4] ;  /* 0x00000004000479ee */ /* 0x010ee200083c0000 */
[----:B------:R-:W-:Y:S02]  /*2970*/  NOP ;  /* 0x0000000000007918 */ /* 0x000fe40000000000 */
[----:B---3--:R-:W-:Y:S01]  /*2980*/  VOTEU.ANY UP1, P0 ;  /* 0x0000000000ff7886 */ /* 0x008fe20000020100 */
[----:B------:R-:W-:Y:S01]  /*2990*/  VOTEU.ANY UP0, P0 ;  /* 0x0000000000ff7886 */ /* 0x000fe20000000100 */
[----:B------:R-:W-:-:S02]  /*29a0*/  F2FP.F16.F32.PACK_AB R4, R5, R4 ;  /* 0x000000040504723e */ /* 0x000fc400000000ff */
[----:B------:R-:W-:Y:S02]  /*29b0*/  F2FP.F16.F32.PACK_AB R68, R69, R68 ;  /* 0x000000444544723e */ /* 0x000fe400000000ff */
[----:B------:R-:W-:Y:S02]  /*29c0*/  F2FP.F16.F32.PACK_AB R5, R7, R6 ;  /* 0x000000060705723e */ /* 0x000fe400000000ff */
[----:B------:R-:W-:Y:S02]  /*29d0*/  F2FP.F16.F32.PACK_AB R12, R13, R12 ;  /* 0x0000000c0d0c723e */ /* 0x000fe400000000ff */
[----:B------:R-:W-:Y:S02]  /*29e0*/  F2FP.F16.F32.PACK_AB R69, R71, R70 ;  /* 0x000000464745723e */ /* 0x000fe400000000ff */
[----:B------:R-:W-:Y:S02]  /*29f0*/  F2FP.F16.F32.PACK_AB R76, R77, R76 ;  /* 0x0000004c4d4c723e */ /* 0x000fe400000000ff */
[----:B------:R-:W-:-:S02]  /*2a00*/  F2FP.F16.F32.PACK_AB R6, R9, R8 ;  /* 0x000000080906723e */ /* 0x000fc400000000ff */
[----:B------:R-:W-:Y:S02]  /*2a10*/  F2FP.F16.F32.PACK_AB R7, R11, R10 ;  /* 0x0000000a0b07723e */ /* 0x000fe400000000ff */
[----:B------:R-:W-:Y:S02]  /*2a20*/  F2FP.F16.F32.PACK_AB R13, R15, R14 ;  /* 0x0000000e0f0d723e */ /* 0x000fe400000000ff */
[----:B------:R-:W-:Y:S01]  /*2a30*/  F2FP.F16.F32.PACK_AB R20, R21, R20 ;  /* 0x000000141514723e */ /* 0x000fe200000000ff */
[----:B--2---:R2:W-:Y:S01]  /*2a40*/  STS.128 [R0+UR9], R4 ;  /* 0x0000000400007988 */ /* 0x0045e20008000c09 */
[----:B------:R-:W-:Y:S02]  /*2a50*/  F2FP.F16.F32.PACK_AB R70, R73, R72 ;  /* 0x000000484946723e */ /* 0x000fe400000000ff */
[----:B------:R-:W-:Y:S02]  /*2a60*/  F2FP.F16.F32.PACK_AB R71, R75, R74 ;  /* 0x0000004a4b47723e */ /* 0x000fe400000000ff */
[----:B------:R-:W-:-:S02]  /*2a70*/  F2FP.F16.F32.PACK_AB R77, R79, R78 ;  /* 0x0000004e4f4d723e */ /* 0x000fc400000000ff */
[----:B------:R-:W-:Y:S01]  /*2a80*/  F2FP.F16.F32.PACK_AB R84, R85, R84 ;  /* 0x000000545554723e */ /* 0x000fe200000000ff */
[----:B------:R3:W-:Y:S01]  /*2a90*/  STS.128 [R0+UR9+0x4000], R68 ;  /* 0x0040004400007988 */ /* 0x0007e20008000c09 */
[----:B------:R-:W-:Y:S02]  /*2aa0*/  F2FP.F16.F32.PACK_AB R14, R17, R16 ;  /* 0x00000010110e723e */ /* 0x000fe400000000ff */
[----:B------:R-:W-:Y:S02]  /*2ab0*/  F2FP.F16.F32.PACK_AB R15, R19, R18 ;  /* 0x00000012130f723e */ /* 0x000fe400000000ff */
[----:B------:R-:W-:Y:S02]  /*2ac0*/  F2FP.F16.F32.PACK_AB R21, R23, R22 ;  /* 0x000000161715723e */ /* 0x000fe400000000ff */
[----:B------:R-:W-:Y:S01]  /*2ad0*/  F2FP.F16.F32.PACK_AB R28, R29, R28 ;  /* 0x0000001c1d1c723e */ /* 0x000fe200000000ff */
[----:B------:R4:W-:Y:S01]  /*2ae0*/  STS.128 [R2+UR9], R12 ;  /* 0x0000000c02007988 */ /* 0x0009e20008000c09 */
[----:B------:R-:W-:-:S02]  /*2af0*/  F2FP.F16.F32.PACK_AB R78, R81, R80 ;  /* 0x00000050514e723e */ /* 0x000fc400000000ff */
[----:B------:R-:W-:Y:S02]  /*2b00*/  F2FP.F16.F32.PACK_AB R79, R83, R82 ;  /* 0x00000052534f723e */ /* 0x000fe400000000ff */
[----:B------:R-:W-:Y:S02]  /*2b10*/  F2FP.F16.F32.PACK_AB R85, R87, R86 ;  /* 0x000000565755723e */ /* 0x000fe400000000ff */
[----:B------:R-:W-:Y:S01]  /*2b20*/  F2FP.F16.F32.PACK_AB R92, R93, R92 ;  /* 0x0000005c5d5c723e */ /* 0x000fe200000000ff */
[----:B------:R4:W-:Y:S01]  /*2b30*/  STS.128 [R2+UR9+0x4000], R76 ;  /* 0x0040004c02007988 */ /* 0x0009e20008000c09 */
[----:B------:R-:W-:Y:S02]  /*2b40*/  F2FP.F16.F32.PACK_AB R22, R25, R24 ;  /* 0x000000181916723e */ /* 0x000fe400000000ff */
[----:B------:R-:W-:Y:S02]  /*2b50*/  F2FP.F16.F32.PACK_AB R23, R27, R26 ;  /* 0x0000001a1b17723e */ /* 0x000fe400000000ff */
[----:B------:R-:W-:-:S02]  /*2b60*/  F2FP.F16.F32.PACK_AB R29, R31, R30 ;  /* 0x0000001e1f1d723e */ /* 0x000fc400000000ff */
[----:B------:R-:W-:Y:S01]  /*2b70*/  F2FP.F16.F32.PACK_AB R36, R37, R36 ;  /* 0x000000242524723e */ /* 0x000fe200000000ff */
[----:B------:R4:W-:Y:S01]  /*2b80*/  STS.128 [R3+UR9], R20 ;  /* 0x0000001403007988 */ /* 0x0009e20008000c09 */
[----:B------:R-:W-:Y:S02]  /*2b90*/  F2FP.F16.F32.PACK_AB R86, R89, R88 ;  /* 0x000000585956723e */ /* 0x000fe400000000ff */
[----:B------:R-:W-:Y:S02]  /*2ba0*/  F2FP.F16.F32.PACK_AB R87, R91, R90 ;  /* 0x0000005a5b57723e */ /* 0x000fe400000000ff */
[----:B------:R-:W-:Y:S02]  /*2bb0*/  F2FP.F16.F32.PACK_AB R93, R95, R94 ;  /* 0x0000005e5f5d723e */ /* 0x000fe400000000ff */
[----:B------:R-:W-:Y:S01]  /*2bc0*/  F2FP.F16.F32.PACK_AB R100, R101, R100 ;  /* 0x000000646564723e */ /* 0x000fe200000000ff */
[----:B------:R4:W-:Y:S01]  /*2bd0*/  STS.128 [R3+UR9+0x4000], R84 ;  /* 0x0040005403007988 */ /* 0x0009e20008000c09 */
        /* <DEDUP_REMOVED lines=8> */
[----:B------:R-:W-:Y:S02]  /*2c60*/  LOP3.LUT R8, R0, 0x30, RZ, 0x3c, !PT ;  /* 0x0000003000087812 */ /* 0x000fe400078e3cff */
[----:B------:R-:W-:Y:S02]  /*2c70*/  F2FP.F16.F32.PACK_AB R38, R41, R40 ;  /* 0x000000282926723e */ /* 0x000fe400000000ff */
[----:B------:R-:W-:Y:S01]  /*2c80*/  F2FP.F16.F32.PACK_AB R39, R43, R42 ;  /* 0x0000002a2b27723e */ /* 0x000fe200000000ff */
[----:B------:R4:W-:Y:S01]  /*2c90*/  STS.128 [R8+UR9], R28 ;  /* 0x0000001c08007988 */ /* 0x0009e20008000c09 */
[----:B------:R-:W-:Y:S02]  /*2ca0*/  F2FP.F16.F32.PACK_AB R45, R47, R46 ;  /* 0x0000002e2f2d723e */ /* 0x000fe400000000ff */
[----:B------:R-:W-:Y:S01]  /*2cb0*/  F2FP.F16.F32.PACK_AB R52, R53, R52 ;  /* 0x000000343534723e */ /* 0x000fe200000000ff */
[----:B------:R4:W-:Y:S01]  /*2cc0*/  STS.128 [R8+UR9+0x4000], R92 ;  /* 0x0040005c08007988 */ /* 0x0009e20008000c09 */
[----:B------:R-:W-:-:S02]  /*2cd0*/  F2FP.F16.F32.PACK_AB R102, R105, R104 ;  /* 0x000000686966723e */ /* 0x000fc400000000ff */
[----:B------:R-:W-:Y:S02]  /*2ce0*/  F2FP.F16.F32.PACK_AB R103, R107, R106 ;  /* 0x0000006a6b67723e */ /* 0x000fe400000000ff */
[----:B------:R-:W-:Y:S02]  /*2cf0*/  F2FP.F16.F32.PACK_AB R109, R111, R110 ;  /* 0x0000006e6f6d723e */ /* 0x000fe400000000ff */
[----:B------:R-:W-:Y:S02]  /*2d00*/  F2FP.F16.F32.PACK_AB R116, R117, R116 ;  /* 0x000000747574723e */ /* 0x000fe400000000ff */
[----:B------:R-:W-:Y:S02]  /*2d10*/  LOP3.LUT R9, R0, 0x40, RZ, 0x3c, !PT ;  /* 0x0000004000097812 */ /* 0x000fe400078e3cff */
[----:B------:R-:W-:Y:S02]  /*2d20*/  F2FP.F16.F32.PACK_AB R46, R49, R48 ;  /* 0x00000030312e723e */ /* 0x000fe400000000ff */
[----:B------:R-:W-:Y:S01]  /*2d30*/  F2FP.F16.F32.PACK_AB R47, R51, R50 ;  /* 0x00000032332f723e */ /* 0x000fe200000000ff */
[----:B------:R4:W-:Y:S01]  /*2d40*/  STS.128 [R9+UR9], R36 ;  /* 0x0000002409007988 */ /* 0x0009e20008000c09 */
[----:B------:R-:W-:-:S02]  /*2d50*/  F2FP.F16.F32.PACK_AB R53, R55, R54 ;  /* 0x000000363735723e */ /* 0x000fc400000000ff */
[----:B------:R-:W-:Y:S01]  /*2d60*/  F2FP.F16.F32.PACK_AB R60, R61, R60 ;  /* 0x0000003c3d3c723e */ /* 0x000fe200000000ff */
[----:B------:R4:W-:Y:S01]  /*2d70*/  STS.128 [R9+UR9+0x4000], R100 ;  /* 0x0040006409007988 */ /* 0x0009e20008000c09 */
[----:B------:R-:W-:Y:S02]  /*2d80*/  F2FP.F16.F32.PACK_AB R110, R113, R112 ;  /* 0x00000070716e723e */ /* 0x000fe400000000ff */
[----:B------:R-:W-:Y:S02]  /*2d90*/  F2FP.F16.F32.PACK_AB R111, R115, R114 ;  /* 0x00000072736f723e */ /* 0x000fe400000000ff */
[----:B------:R-:W-:Y:S02]  /*2da0*/  F2FP.F16.F32.PACK_AB R117, R119, R118 ;  /* 0x000000767775723e */ /* 0x000fe400000000ff */
[----:B------:R-:W-:Y:S02]  /*2db0*/  F2FP.F16.F32.PACK_AB R124, R125, R124 ;  /* 0x0000007c7d7c723e */ /* 0x000fe400000000ff */
[----:B------:R-:W-:-:S02]  /*2dc0*/  LOP3.LUT R10, R0, 0x50, RZ, 0x3c, !PT ;  /* 0x00000050000a7812 */ /* 0x000fc400078e3cff */
[----:B------:R-:W-:Y:S02]  /*2dd0*/  F2FP.F16.F32.PACK_AB R54, R57, R56 ;  /* 0x000000383936723e */ /* 0x000fe400000000ff */
[----:B------:R-:W-:Y:S01]  /*2de0*/  F2FP.F16.F32.PACK_AB R55, R59, R58 ;  /* 0x0000003a3b37723e */ /* 0x000fe200000000ff */
[----:B------:R4:W-:Y:S01]  /*2df0*/  STS.128 [R10+UR9], R44 ;  /* 0x0000002c0a007988 */ /* 0x0009e20008000c09 */
[----:B------:R-:W-:Y:S02]  /*2e00*/  F2FP.F16.F32.PACK_AB R61, R63, R62 ;  /* 0x0000003e3f3d723e */ /* 0x000fe400000000ff */
[----:B------:R-:W-:Y:S01]  /*2e10*/  F2FP.F16.F32.PACK_AB R118, R121, R120 ;  /* 0x000000787976723e */ /* 0x000fe200000000ff */
[----:B------:R4:W-:Y:S01]  /*2e20*/  STS.128 [R10+UR9+0x4000], R108 ;  /* 0x0040006c0a007988 */ /* 0x0009e20008000c09 */
[----:B------:R-:W-:Y:S02]  /*2e30*/  F2FP.F16.F32.PACK_AB R119, R123, R122 ;  /* 0x0000007a7b77723e */ /* 0x000fe400000000ff */
[----:B------:R-:W-:-:S02]  /*2e40*/  F2FP.F16.F32.PACK_AB R125, R127, R126 ;  /* 0x0000007e7f7d723e */ /* 0x000fc400000000ff */
[C---:B--2---:R-:W-:Y:S02]  /*2e50*/  LOP3.LUT R4, R0.reuse, 0x60, RZ, 0x3c, !PT ;  /* 0x0000006000047812 */ /* 0x044fe400078e3cff */
[----:B------:R-:W-:Y:S02]  /*2e60*/  F2FP.F16.F32.PACK_AB R62, R65, R64 ;  /* 0x00000040413e723e */ /* 0x000fe400000000ff */
[----:B------:R-:W-:Y:S01]  /*2e70*/  F2FP.F16.F32.PACK_AB R63, R67, R66 ;  /* 0x00000042433f723e */ /* 0x000fe200000000ff */
[----:B------:R4:W-:Y:S01]  /*2e80*/  STS.128 [R4+UR9], R52 ;  /* 0x0000003404007988 */ /* 0x0009e20008000c09 */
[----:B------:R-:W-:Y:S02]  /*2e90*/  F2FP.F16.F32.PACK_AB R126, R129, R128 ;  /* 0x00000080817e723e */ /* 0x000fe400000000ff */
[----:B------:R-:W-:Y:S01]  /*2ea0*/  F2FP.F16.F32.PACK_AB R127, R131, R130 ;  /* 0x00000082837f723e */ /* 0x000fe200000000ff */
[----:B------:R4:W-:Y:S01]  /*2eb0*/  STS.128 [R4+UR9+0x4000], R116 ;  /* 0x0040007404007988 */ /* 0x0009e20008000c09 */
[----:B---3--:R-:W-:-:S05]  /*2ec0*/  LOP3.LUT R0, R0, 0x70, RZ, 0x3c, !PT ;  /* 0x0000007000007812 */ /* 0x008fca00078e3cff */
[----:B------:R4:W-:Y:S04]  /*2ed0*/  STS.128 [R0+UR9], R60 ;  /* 0x0000003c00007988 */ /* 0x0009e80008000c09 */
[----:B------:R4:W-:Y:S01]  /*2ee0*/  STS.128 [R0+UR9+0x4000], R124 ;  /* 0x0040007c00007988 */ /* 0x0009e20008000c09 */
[----:B------:R2:W-:Y:S06]  /*2ef0*/  MEMBAR.ALL.CTA ;  /* 0x0000000000007992 */ /* 0x0005ec0000008000 */
[----:B--2---:R-:W2:Y:S02]  /*2f00*/  FENCE.VIEW.ASYNC.S ;  /* 0x00000000000073c6 */ /* 0x004ea40000000000 */
[----:B--2---:R-:W-:Y:S06]  /*2f10*/  BAR.SYNC.DEFER_BLOCKING 0x0 ;  /* 0x0000000000007b1d */ /* 0x004fec0000010000 */
[----:B------:R4:W-:Y:S01]  /*2f20*/  @UP1 UTMASTG.2D [UR12], [UR10] ;  /* 0x0000000c0a0013b5 */ /* 0x0009e20008008000 */
[----:B------:R0:W-:Y:S01]  /*2f30*/  UTMACMDFLUSH ;  /* 0x00000000000079b7 */ /* 0x0001e20000000000 */
[----:B------:R-:W-:-:S04]  /*2f40*/  DEPBAR.LE SB0, 0x0 ;  /* 0x000080000000791a */ /* 0x000fc80000000000 */
[----:B------:R-:W-:Y:S08]  /*2f50*/  BAR.SYNC.DEFER_BLOCKING 0x0 ;  /* 0x0000000000007b1d */ /* 0x000ff00000010000 */
[----:B------:R-:W-:Y:S06]  /*2f60*/  BAR.SYNC.DEFER_BLOCKING 0x0 ;  /* 0x0000000000007b1d */ /* 0x000fec0000010000 */
[----:B----4-:R-:W-:Y:S05]  /*2f70*/  @P2 BRA `(.L_x_71) ;  /* 0x0000000000a02947 */ /* 0x010fea0003800000 */
[----:B------:R-:W2:Y:S01]  /*2f80*/  S2UR UR5, SR_CgaCtaId ;  /* 0x00000000000579c3 */ /* 0x000ea20000008800 */
[----:B------:R-:W-:Y:S01]  /*2f90*/  NOP ;  /* 0x0000000000007918 */ /* 0x000fe20000000000 */
[----:B------:R-:W-:Y:S01]  /*2fa0*/  UMOV UR4, 0x50 ;  /* 0x0000005000047882 */ /* 0x000fe20000000000 */
[----:B------:R-:W-:Y:S02]  /*2fb0*/  IMAD.U32 R0, RZ, RZ, UR8 ;  /* 0x00000008ff007e24 */ /* 0x000fe4000f8e00ff */
[----:B------:R-:W-:Y:S02]  /*2fc0*/  IMAD.MOV.U32 R3, RZ, RZ, 0xf ;  /* 0x0000000fff037424 */ /* 0x000fe400078e00ff */
[----:B------:R-:W-:Y:S01]  /*2fd0*/  IMAD.MOV.U32 R7, RZ, RZ, 0x1 ;  /* 0x00000001ff077424 */ /* 0x000fe200078e00ff */
[----:B------:R-:W-:-:S04]  /*2fe0*/  LOP3.LUT R0, R0, 0xffff, RZ, 0xc0, !PT ;  /* 0x0000ffff00007812 */ /* 0x000fc800078ec0ff */
[----:B------:R-:W-:-:S05]  /*2ff0*/  SHF.R.U32.HI R0, RZ, 0x5, R0 ;  /* 0x00000005ff007819 */ /* 0x000fca0000011600 */
[----:B------:R-:W-:Y:S01]  /*3000*/  VIADD R2, R0, 0x10 ;  /* 0x0000001000027836 */ /* 0x000fe20000000000 */
[----:B------:R-:W-:Y:S01]  /*3010*/  SHF.L.U32 R0, R3, R0, RZ ;  /* 0x0000000003007219 */ /* 0x000fe200000006ff */
[----:B--2---:R-:W-:-:S03]  /*3020*/  ULEA UR6, UR5, UR4, 0x18 ;  /* 0x0000000405067291 */ /* 0x004fc6000f8ec0ff */
[----:B------:R-:W-:-:S04]  /*3030*/  SHF.L.U32 R3, R7, R2, RZ ;  /* 0x0000000207037219 */ /* 0x000fc800000006ff */
[----:B------:R-:W-:Y:S02]  /*3040*/  LOP3.LUT R0, R3, R0, RZ, 0xfc, !PT ;  /* 0x0000000003007212 */ /* 0x000fe400078efcff */
[----:B------:R-:W2:Y:S02]  /*3050*/  LDS R5, [UR6] ;  /* 0x00000006ff057984 */ /* 0x000ea40008000800 */
[C---:B------:R-:W-:Y:S02]  /*3060*/  LOP3.LUT R2, R0.reuse, 0xffff, RZ, 0xc0, !PT ;  /* 0x0000ffff00027812 */ /* 0x040fe400078ec0ff */
[----:B--2---:R-:W-:-:S04]  /*3070*/  LOP3.LUT R3, R0, 0xffff, R5, 0x80, !PT ;  /* 0x0000ffff00037812 */ /* 0x004fc800078e8005 */
[----:B------:R-:W-:-:S13]  /*3080*/  ISETP.NE.AND P0, PT, R3, R2, PT ;  /* 0x000000020300720c */ /* 0x000fda0003f05270 */
[----:B------:R-:W-:Y:S05]  /*3090*/  @P0 BRA `(.L_x_72) ;  /* 0x0000000000500947 */ /* 0x000fea0003800000 */
[----:B------:R-:W-:Y:S02]  /*30a0*/  SHF.R.U32.HI R5, RZ, 0x10, R5 ;  /* 0x00000010ff057819 */ /* 0x000fe40000011605 */
[----:B------:R-:W-:-:S04]  /*30b0*/  SHF.R.U32.HI R2, RZ, 0x10, R0 ;  /* 0x00000010ff027819 */ /* 0x000fc80000011600 */
[----:B------:R-:W-:-:S04]  /*30c0*/  LOP3.LUT R5, R5, R2, RZ, 0xc0, !PT ;  /* 0x0000000205057212 */ /* 0x000fc800078ec0ff */
[----:B------:R-:W-:-:S13]  /*30d0*/  ISETP.NE.AND P0, PT, R5, R2, PT ;  /* 0x000000020500720c */ /* 0x000fda0003f05270 */
[----:B------:R-:W-:Y:S05]  /*30e0*/  @P0 BRA `(.L_x_73) ;  /* 0x0000000000300947 */ /* 0x000fea0003800000 */
[----:B------:R-:W-:Y:S01]  /*30f0*/  R2UR UR4, R0 ;  /* 0x00000000000472ca */ /* 0x000fe200000e0000 */
[----:B------:R-:W-:Y:S01]  /*3100*/  VOTEU.ANY UR5, UPT, PT ;  /* 0x0000000000057886 */ /* 0x000fe200038e0100 */
[----:B------:R-:W2:Y:S01]  /*3110*/  S2R R0, SR_LANEID ;  /* 0x0000000000007919 */ /* 0x000ea20000000000 */
[----:B------:R-:W-:-:S10]  /*3120*/  UFLO.U32 UR5, UR5 ;  /* 0x00000005000572bd */ /* 0x000fd400080e0000 */
[----:B------:R-:W-:-:S06]  /*3130*/  ULOP3.LUT UR4, URZ, UR4, URZ, 0x33, !UPT ;  /* 0x00000004ff047292 */ /* 0x000fcc000f8e33ff */
[----:B------:R-:W-:-:S04]  /*3140*/  IMAD.U32 R2, RZ, RZ, UR4 ;  /* 0x00000004ff027e24 */ /* 0x000fc8000f8e00ff */
[----:B------:R-:W3:Y:S02]  /*3150*/  REDUX UR7, R2 ;  /* 0x00000000020773c4 */ /* 0x000ee40000000000 */
[----:B------:R4:W-:Y:S01]  /*3160*/  UTCATOMSWS.AND URZ, UR4 ;  /* 0x0000000400ff79e3 */ /* 0x0009e20008000000 */
[----:B--2---:R-:W-:Y:S01]  /*3170*/  ISETP.EQ.U32.AND P0, PT, R0, UR5, PT ;  /* 0x0000000500007c0c */ /* 0x004fe2000bf02070 */
[----:B---3--:R-:W-:-:S12]  /*3180*/  IMAD.U32 R0, RZ, RZ, UR7 ;  /* 0x00000007ff007e24 */ /* 0x008fd8000f8e00ff */
[----:B------:R4:W-:Y:S01]  /*3190*/  @P0 ATOMS.AND RZ, [UR6], R0 ;  /* 0x00000000ffff098c */ /* 0x0009e2000a800006 */
[----:B------:R-:W-:Y:S05]  /*31a0*/  BRA `(.L_x_71) ;  /* 0x0000000000147947 */ /* 0x000fea0003800000 */
.L_x_73:
[----:B------:R-:W-:-:S07]  /*31b0*/  MOV R2, 0x31d0 ;  /* 0x000031d000027802 */ /* 0x000fce0000000f00 */
[----:B-1----:R-:W-:Y:S05]  /*31c0*/  CALL.REL.NOINC `($__internal_0_$__cuda_sm10x_tcgen05_guardrail_trap_col_being_dealloced_not_returned_by_alloc) ;  /* 0x0000000000447944 */ /* 0x002fea0003c00000 */
[----:B------:R-:W-:Y:S05]  /*31d0*/  BRA `(.L_x_71) ;  /* 0x0000000000087947 */ /* 0x000fea0003800000 */
.L_x_72:
[----:B------:R-:W-:-:S07]  /*31e0*/  MOV R2, 0x3200 ;  /* 0x0000320000027802 */ /* 0x000fce0000000f00 */
[----:B-1----:R-:W-:Y:S05]  /*31f0*/  CALL.REL.NOINC `($__internal_2_$__cuda_sm10x_tcgen05_guardrail_trap_unallocated_columns_being_dealloced) ;  /* 0x0000000000507944 */ /* 0x002fea0003c00000 */
.L_x_71:
[----:B------:R-:W-:Y:S01]  /*3200*/  NOP ;  /* 0x0000000000007918 */ /* 0x000fe20000000000 */
[----:B----4-:R-:W-:Y:S05]  /*3210*/  EXIT ;  /* 0x000000000000794d */ /* 0x010fea0003800000 */
.L_x_58:
[----:B------:R-:W2:Y:S02]  /*3220*/  SYNCS.PHASECHK.TRANS64.TRYWAIT P0, [UR9+0x30000], RZ ;  /* 0x030000ffff0075a7 */ /* 0x000ea40008001109 */
[----:B--2---:R-:W-:Y:S05]  /*3230*/  @!P0 BRA `(.L_x_58) ;  /* 0xfffffffc00f88947 */ /* 0x004fea000383ffff */
[----:B------:R-:W-:Y:S05]  /*3240*/  BRA `(.L_x_74) ;  /* 0xffffffe8006c7947 */ /* 0x000fea000383ffff */
.L_x_60:
[----:B------:R-:W2:Y:S02]  /*3250*/  SYNCS.PHASECHK.TRANS64.TRYWAIT P1, [UR9+0x30020], RZ ;  /* 0x030020ffff0075a7 */ /* 0x000ea40008021109 */
[----:B--2---:R-:W-:Y:S05]  /*3260*/  @!P1 BRA `(.L_x_60) ;  /* 0xfffffffc00f89947 */ /* 0x004fea000383ffff */
[----:B------:R-:W-:Y:S05]  /*3270*/  BRA `(.L_x_75) ;  /* 0xffffffec005c7947 */ /* 0x000fea000383ffff */
.L_x_61:
[----:B------:R-:W3:Y:S02]  /*3280*/  SYNCS.PHASECHK.TRANS64.TRYWAIT P0, [UR46+0x30000], R3 ;  /* 0x03000003ff0075a7 */ /* 0x000ee4000800112e */
[----:B---3--:R-:W-:Y:S05]  /*3290*/  @!P0 BRA `(.L_x_61) ;  /* 0xfffffffc00f88947 */ /* 0x008fea000383ffff */
[----:B------:R-:W-:Y:S05]  /*32a0*/  BRA `(.L_x_76) ;  /* 0xffffffec00e07947 */ /* 0x000fea000383ffff */
.L_x_63:
[----:B------:R-:W3:Y:S02]  /*32b0*/  SYNCS.PHASECHK.TRANS64.TRYWAIT P0, [UR46+0x30020], R3 ;  /* 0x03002003ff0075a7 */ /* 0x000ee4000800112e */
[----:B---3--:R-:W-:Y:S05]  /*32c0*/  @!P0 BRA `(.L_x_63) ;  /* 0xfffffffc00f88947 */ /* 0x008fea000383ffff */
[----:B------:R-:W-:Y:S05]  /*32d0*/  BRA `(.L_x_77) ;  /* 0xfffffff000fc7947 */ /* 0x000fea000383ffff */
        .weak           $__internal_0_$__cuda_sm10x_tcgen05_guardrail_trap_col_being_dealloced_not_returned_by_alloc
        .type           $__internal_0_$__cuda_sm10x_tcgen05_guardrail_trap_col_being_dealloced_not_returned_by_alloc,@function
        .size           $__internal_0_$__cuda_sm10x_tcgen05_guardrail_trap_col_being_dealloced_not_returned_by_alloc,($__internal_1_$__cuda_sm10x_tcgen05_guardrail_trap_phase_invalid_during_alloc - $__internal_0_$__cuda_sm10x_tcgen05_guardrail_trap_col_being_dealloced_not_returned_by_alloc)
$__internal_0_$__cuda_sm10x_tcgen05_guardrail_trap_col_being_dealloced_not_returned_by_alloc:
[----:B------:R-:W-:Y:S05]  /*32e0*/  BPT.TRAP 0x1 ;  /* 0x000000040000795c */ /* 0x000fea0000300000 */
[----:B------:R-:W-:-:S04]  /*32f0*/  IMAD.MOV.U32 R3, RZ, RZ, 0x0 ;  /* 0x00000000ff037424 */ /* 0x000fc800078e00ff */
[----:B------:R-:W-:Y:S05]  /*3300*/  RET.REL.NODEC R2 `(gluon_tcgen05) ;  /* 0xffffffcc023c7950 */ /* 0x000fea0003c3ffff */
        .weak           $__internal_1_$__cuda_sm10x_tcgen05_guardrail_trap_phase_invalid_during_alloc
        .type           $__internal_1_$__cuda_sm10x_tcgen05_guardrail_trap_phase_invalid_during_alloc,@function
        .size           $__internal_1_$__cuda_sm10x_tcgen05_guardrail_trap_phase_invalid_during_alloc,($__internal_2_$__cuda_sm10x_tcgen05_guardrail_trap_unallocated_columns_being_dealloced - $__internal_1_$__cuda_sm10x_tcgen05_guardrail_trap_phase_invalid_during_alloc)
$__internal_1_$__cuda_sm10x_tcgen05_guardrail_trap_phase_invalid_during_alloc:
[----:B------:R-:W-:Y:S05]  /*3310*/  BPT.TRAP 0x1 ;  /* 0x000000040000795c */ /* 0x000fea0000300000 */
[----:B------:R-:W-:-:S04]  /*3320*/  IMAD.MOV.U32 R3, RZ, RZ, 0x0 ;  /* 0x00000000ff037424 */ /* 0x000fc800078e00ff */
[----:B------:R-:W-:Y:S05]  /*3330*/  RET.REL.NODEC R2 `(gluon_tcgen05) ;  /* 0xffffffcc02307950 */ /* 0x000fea0003c3ffff */
        .weak           $__internal_2_$__cuda_sm10x_tcgen05_guardrail_trap_unallocated_columns_being_dealloced
        .type           $__internal_2_$__cuda_sm10x_tcgen05_guardrail_trap_unallocated_columns_being_dealloced,@function
        .size           $__internal_2_$__cuda_sm10x_tcgen05_guardrail_trap_unallocated_columns_being_dealloced,(.L_x_81 - $__internal_2_$__cuda_sm10x_tcgen05_guardrail_trap_unallocated_columns_being_dealloced)
$__internal_2_$__cuda_sm10x_tcgen05_guardrail_trap_unallocated_columns_being_dealloced:
[----:B------:R-:W-:Y:S05]  /*3340*/  BPT.TRAP 0x1 ;  /* 0x000000040000795c */ /* 0x000fea0000300000 */
[----:B------:R-:W-:-:S04]  /*3350*/  IMAD.MOV.U32 R3, RZ, RZ, 0x0 ;  /* 0x00000000ff037424 */ /* 0x000fc800078e00ff */
[----:B------:R-:W-:Y:S05]  /*3360*/  RET.REL.NODEC R2 `(gluon_tcgen05) ;  /* 0xffffffcc02247950 */ /* 0x000fea0003c3ffff */
.L_x_78:
[----:B------:R-:W-:-:S00]  /*3370*/  BRA `(.L_x_78) ;  /* 0xfffffffc00fc7947 */ /* 0x000fc0000383ffff */
[----:B------:R-:W-:-:S00]  /*3380*/  NOP ;  /* 0x0000000000007918 */ /* 0x000fc00000000000 */
[----:B------:R-:W-:-:S00]  /*3390*/  NOP ;  /* 0x0000000000007918 */ /* 0x000fc00000000000 */
[----:B------:R-:W-:-:S00]  /*33a0*/  NOP ;  /* 0x0000000000007918 */ /* 0x000fc00000000000 */
[----:B------:R-:W-:-:S00]  /*33b0*/  NOP ;  /* 0x0000000000007918 */ /* 0x000fc00000000000 */
[----:B------:R-:W-:-:S00]  /*33c0*/  NOP ;  /* 0x0000000000007918 */ /* 0x000fc00000000000 */
[----:B------:R-:W-:-:S00]  /*33d0*/  NOP ;  /* 0x0000000000007918 */ /* 0x000fc00000000000 */
[----:B------:R-:W-:-:S00]  /*33e0*/  NOP ;  /* 0x0000000000007918 */ /* 0x000fc00000000000 */
[----:B------:R-:W-:-:S00]  /*33f0*/  NOP ;  /* 0x0000000000007918 */ /* 0x000fc00000000000 */
.L_x_81:


//--------------------- .nv.shared.gluon_tcgen05  --------------------------
	.section	.nv.shared.gluon_tcgen05,"aw",@nobits
	.sectionflags	@""
	.align	16
	.zero		1024


//--------------------- .nv.shared.reserved.0     --------------------------
	.section	.nv.shared.reserved.0,"aw",@nobits
	.align	8
	.weak		__nv_reservedSMEM_offset_0_alias
	.size		__nv_reservedSMEM_offset_0_alias, 0, 64
	.other		__nv_reservedSMEM_offset_0_alias,@"STO_CUDA_RESERVED_SHARED STV_DEFAULT"
__nv_reservedSMEM_offset_0_alias:
	.zero		0
.nv.shared.reserved.0:
	.zero		64
	.weak		__nv_reservedSMEM_allocation_phase
	.type		__nv_reservedSMEM_allocation_phase,@object
	.size		__nv_reservedSMEM_allocation_phase,(.L_0 - __nv_reservedSMEM_allocation_phase)
__nv_reservedSMEM_allocation_phase:
	.zero		1
.L_0:
	.zero		7
	.weak		__nv_reservedSMEM_devtool_atexit_pc
	.type		__nv_reservedSMEM_devtool_atexit_pc,@object
	.size		__nv_reservedSMEM_devtool_atexit_pc,(__nv_reservedSMEM_allocation_mask - __nv_reservedSMEM_devtool_atexit_pc)
__nv_reservedSMEM_devtool_atexit_pc:
	.zero		8
	.weak		__nv_reservedSMEM_allocation_mask
	.type		__nv_reservedSMEM_allocation_mask,@object
	.size		__nv_reservedSMEM_allocation_mask,(.L_2 - __nv_reservedSMEM_allocation_mask)
__nv_reservedSMEM_allocation_mask:
	.zero		4
.L_2:


//--------------------- .nv.constant0.gluon_tcgen05 --------------------------
	.section	.nv.constant0.gluon_tcgen05,"a",@progbits
	.sectionflags	@""
	.align	4
.nv.constant0.gluon_tcgen05:
	.zero		976


//--------------------- SYMBOLS --------------------------

	.type		.nv.reservedSmem.offset0,@object
	.size		.nv.reservedSmem.offset0,0x4
	.type		.nv.reservedSmem.cap,@object
	.size		.nv.reservedSmem.cap,0x4
